//
// Generated by NVIDIA NVVM Compiler
//
// Compiler Build ID: CL-36424714
// Cuda compilation tools, release 13.0, V13.0.88
// Based on NVVM 20.0.0
//

.version 9.0
.target sm_100
.address_size 64


.func  (.param .b64 func_retval0) _Z25nodeLayer_backTrackCornerjmmmP5local(
	.param .b32 _Z25nodeLayer_backTrackCornerjmmmP5local_param_0,
	.param .b64 _Z25nodeLayer_backTrackCornerjmmmP5local_param_1,
	.param .b64 _Z25nodeLayer_backTrackCornerjmmmP5local_param_2,
	.param .b64 _Z25nodeLayer_backTrackCornerjmmmP5local_param_3,
	.param .b64 _Z25nodeLayer_backTrackCornerjmmmP5local_param_4
)
{
	.reg .pred 	%p<6>;
	.reg .b32 	%r<8>;
	.reg .b64 	%rd<39>;

	ld.param.u32 	%r2, [_Z25nodeLayer_backTrackCornerjmmmP5local_param_0];
	ld.param.u64 	%rd11, [_Z25nodeLayer_backTrackCornerjmmmP5local_param_1];
	ld.param.u64 	%rd12, [_Z25nodeLayer_backTrackCornerjmmmP5local_param_2];
	ld.param.u64 	%rd13, [_Z25nodeLayer_backTrackCornerjmmmP5local_param_3];
	ld.param.u64 	%rd14, [_Z25nodeLayer_backTrackCornerjmmmP5local_param_4];
	cvta.to.global.u64 	%rd1, %rd14;
	mov.b32 	%r3, -1;
	shl.b32 	%r4, %r3, %r2;
	not.b32 	%r5, %r4;
	cvt.u64.u32 	%rd15, %r5;
	or.b64  	%rd16, %rd12, %rd11;
	or.b64  	%rd17, %rd16, %rd13;
	not.b64 	%rd18, %rd17;
	and.b64  	%rd2, %rd18, %rd15;
	popc.b64 	%r1, %rd12;
	cvt.u64.u32 	%rd3, %r1;
	add.s32 	%r6, %r2, -1;
	setp.ne.s32 	%p1, %r6, %r1;
	@%p1 bra 	$L__BB0_3;
	setp.eq.s64 	%p5, %rd2, 0;
	mov.b64 	%rd38, 0;
	@%p5 bra 	$L__BB0_6;
	shl.b64 	%rd34, %rd3, 3;
	add.s64 	%rd35, %rd1, %rd34;
	st.global.u64 	[%rd35+24], %rd2;
	mov.b64 	%rd38, 8;
	bra.uni 	$L__BB0_6;
$L__BB0_3:
	ld.global.u32 	%r7, [%rd1];
	setp.gt.u32 	%p2, %r7, %r1;
	and.b64  	%rd20, %rd2, 2147483645;
	selp.b64 	%rd36, %rd20, %rd2, %p2;
	setp.eq.s64 	%p3, %rd36, 0;
	mov.b64 	%rd38, 0;
	@%p3 bra 	$L__BB0_6;
	shl.b64 	%rd22, %rd3, 3;
	add.s64 	%rd5, %rd1, %rd22;
	mov.b64 	%rd38, 0;
$L__BB0_5:
	neg.s64 	%rd23, %rd36;
	and.b64  	%rd24, %rd36, %rd23;
	xor.b64  	%rd8, %rd24, %rd36;
	st.global.u64 	[%rd5+24], %rd24;
	or.b64  	%rd25, %rd24, %rd11;
	shl.b64 	%rd26, %rd25, 1;
	or.b64  	%rd27, %rd24, %rd12;
	or.b64  	%rd28, %rd24, %rd13;
	shr.u64 	%rd29, %rd28, 1;
	{ // callseq 0, 0
	.param .b32 param0;
	st.param.b32 	[param0], %r2;
	.param .b64 param1;
	st.param.b64 	[param1], %rd26;
	.param .b64 param2;
	st.param.b64 	[param2], %rd27;
	.param .b64 param3;
	st.param.b64 	[param3], %rd29;
	.param .b64 param4;
	st.param.b64 	[param4], %rd14;
	.param .b64 retval0;
	call.uni (retval0), 
	_Z25nodeLayer_backTrackCornerjmmmP5local, 
	(
	param0, 
	param1, 
	param2, 
	param3, 
	param4
	);
	ld.param.b64 	%rd30, [retval0];
	} // callseq 0
	add.s64 	%rd38, %rd30, %rd38;
	setp.ne.s64 	%p4, %rd24, %rd36;
	mov.u64 	%rd36, %rd8;
	@%p4 bra 	$L__BB0_5;
$L__BB0_6:
	st.param.b64 	[func_retval0], %rd38;
	ret;

}
.func  (.param .b64 func_retval0) _Z19nodeLayer_backTrackjmmmP5local(
	.param .b32 _Z19nodeLayer_backTrackjmmmP5local_param_0,
	.param .b64 _Z19nodeLayer_backTrackjmmmP5local_param_1,
	.param .b64 _Z19nodeLayer_backTrackjmmmP5local_param_2,
	.param .b64 _Z19nodeLayer_backTrackjmmmP5local_param_3,
	.param .b64 _Z19nodeLayer_backTrackjmmmP5local_param_4
)
{
	.reg .pred 	%p<37>;
	.reg .b32 	%r<71>;
	.reg .b64 	%rd<107>;

	ld.param.u32 	%r34, [_Z19nodeLayer_backTrackjmmmP5local_param_0];
	ld.param.u64 	%rd29, [_Z19nodeLayer_backTrackjmmmP5local_param_1];
	ld.param.u64 	%rd30, [_Z19nodeLayer_backTrackjmmmP5local_param_2];
	ld.param.u64 	%rd31, [_Z19nodeLayer_backTrackjmmmP5local_param_3];
	ld.param.u64 	%rd32, [_Z19nodeLayer_backTrackjmmmP5local_param_4];
	cvta.to.global.u64 	%rd1, %rd32;
	mov.b32 	%r35, -1;
	shl.b32 	%r36, %r35, %r34;
	not.b32 	%r37, %r36;
	cvt.u64.u32 	%rd33, %r37;
	or.b64  	%rd34, %rd30, %rd29;
	or.b64  	%rd35, %rd34, %rd31;
	not.b64 	%rd36, %rd35;
	and.b64  	%rd103, %rd36, %rd33;
	popc.b64 	%r1, %rd30;
	cvt.u64.u32 	%rd3, %r1;
	add.s32 	%r38, %r34, -1;
	setp.ne.s32 	%p1, %r38, %r1;
	@%p1 bra 	$L__BB1_39;
	setp.eq.s64 	%p8, %rd103, 0;
	mov.b64 	%rd106, 0;
	@%p8 bra 	$L__BB1_47;
	ld.global.u32 	%rd55, [%rd1+20];
	and.b64  	%rd56, %rd103, %rd55;
	setp.ne.s64 	%p9, %rd56, 0;
	@%p9 bra 	$L__BB1_47;
	shl.b64 	%rd57, %rd3, 3;
	add.s64 	%rd58, %rd1, %rd57;
	st.global.u64 	[%rd58+24], %rd103;
	ld.global.u32 	%r41, [%rd1+4];
	mul.wide.u32 	%rd59, %r41, 8;
	add.s64 	%rd60, %rd1, %rd59;
	ld.global.u64 	%rd61, [%rd60+24];
	setp.ne.s64 	%p10, %rd61, 1;
	@%p10 bra 	$L__BB1_16;
	setp.lt.u32 	%p11, %r34, 2;
	mov.b32 	%r59, 1;
	@%p11 bra 	$L__BB1_14;
	mov.b32 	%r55, 1;
	mov.b32 	%r54, 2;
$L__BB1_6:
	mul.wide.u32 	%rd63, %r55, 8;
	add.s64 	%rd64, %rd1, %rd63;
	cvt.u64.u32 	%rd4, %r54;
	setp.eq.s64 	%p12, %rd103, %rd4;
	ld.global.u64 	%rd5, [%rd64+24];
	mov.b64 	%rd100, 1;
	@%p12 bra 	$L__BB1_11;
	mov.b32 	%r58, 1;
	mov.u32 	%r56, %r1;
$L__BB1_8:
	cvt.u64.u32 	%rd65, %r58;
	setp.lt.u64 	%p13, %rd5, %rd65;
	@%p13 bra 	$L__BB1_10;
	shl.b32 	%r58, %r58, 1;
	add.s32 	%r56, %r56, -1;
	mul.wide.u32 	%rd66, %r56, 8;
	add.s64 	%rd67, %rd1, %rd66;
	ld.global.u64 	%rd68, [%rd67+24];
	setp.ne.s64 	%p14, %rd68, %rd4;
	@%p14 bra 	$L__BB1_8;
$L__BB1_10:
	cvt.u64.u32 	%rd100, %r58;
$L__BB1_11:
	setp.gt.u64 	%p15, %rd5, %rd100;
	@%p15 bra 	$L__BB1_47;
	setp.lt.u64 	%p16, %rd5, %rd100;
	mov.u32 	%r59, %r55;
	@%p16 bra 	$L__BB1_14;
	cvt.u32.u64 	%r46, %rd4;
	add.s32 	%r55, %r55, 1;
	shl.b32 	%r54, %r46, 1;
	setp.ne.s32 	%p17, %r55, %r34;
	mov.u32 	%r59, %r34;
	@%p17 bra 	$L__BB1_6;
$L__BB1_14:
	setp.le.u32 	%p18, %r59, %r1;
	@%p18 bra 	$L__BB1_16;
	ld.global.u64 	%rd98, [%rd1+240];
	add.s64 	%rd99, %rd98, 1;
	st.global.u64 	[%rd1+240], %rd99;
	mov.b64 	%rd106, 2;
	bra.uni 	$L__BB1_47;
$L__BB1_16:
	ld.global.u32 	%rd70, [%rd1+12];
	setp.eq.s64 	%p19, %rd103, %rd70;
	@%p19 bra 	$L__BB1_28;
	ld.global.u32 	%r66, [%rd1+8];
$L__BB1_18:
	ld.global.u32 	%r49, [%rd1];
	mul.wide.u32 	%rd79, %r49, 8;
	add.s64 	%rd80, %rd1, %rd79;
	ld.global.u64 	%rd81, [%rd80+24];
	cvt.u64.u32 	%rd82, %r66;
	setp.ne.s64 	%p27, %rd81, %rd82;
	setp.eq.s64 	%p28, %rd30, 0;
	or.pred  	%p29, %p27, %p28;
	@%p29 bra 	$L__BB1_27;
	ld.global.u64 	%rd13, [%rd1+24];
	mov.b32 	%r67, 1;
$L__BB1_20:
	shr.u32 	%r66, %r66, 1;
	mul.wide.u32 	%rd84, %r67, 8;
	add.s64 	%rd85, %rd1, %rd84;
	cvt.u64.u32 	%rd14, %r66;
	setp.eq.s64 	%p30, %rd13, %rd14;
	ld.global.u64 	%rd15, [%rd85+24];
	mov.b64 	%rd102, 1;
	@%p30 bra 	$L__BB1_25;
	mov.b32 	%r69, 0;
	mov.b32 	%r70, 1;
$L__BB1_22:
	cvt.u64.u32 	%rd86, %r70;
	setp.lt.u64 	%p31, %rd15, %rd86;
	@%p31 bra 	$L__BB1_24;
	shl.b32 	%r70, %r70, 1;
	add.s32 	%r69, %r69, 1;
	mul.wide.u32 	%rd87, %r69, 8;
	add.s64 	%rd88, %rd1, %rd87;
	ld.global.u64 	%rd89, [%rd88+24];
	setp.ne.s64 	%p32, %rd89, %rd14;
	@%p32 bra 	$L__BB1_22;
$L__BB1_24:
	cvt.u64.u32 	%rd102, %r70;
$L__BB1_25:
	setp.gt.u64 	%p33, %rd15, %rd102;
	@%p33 bra 	$L__BB1_47;
	setp.ge.u64 	%p34, %rd15, %rd102;
	add.s32 	%r33, %r67, 1;
	setp.lt.u32 	%p35, %r67, %r1;
	and.pred  	%p36, %p34, %p35;
	mov.u32 	%r67, %r33;
	@%p36 bra 	$L__BB1_20;
$L__BB1_27:
	ld.global.u64 	%rd92, [%rd1+256];
	add.s64 	%rd93, %rd92, 1;
	st.global.u64 	[%rd1+256], %rd93;
	mov.b64 	%rd106, 8;
	bra.uni 	$L__BB1_47;
$L__BB1_28:
	setp.eq.s64 	%p20, %rd30, 0;
	@%p20 bra 	$L__BB1_38;
	add.s32 	%r60, %r34, -2;
	ld.global.u32 	%r66, [%rd1+8];
	cvt.u64.u32 	%rd8, %r66;
	mov.b32 	%r61, 1;
$L__BB1_30:
	mul.wide.u32 	%rd72, %r61, 8;
	add.s64 	%rd73, %rd1, %rd72;
	mul.wide.u32 	%rd74, %r60, 8;
	add.s64 	%rd75, %rd1, %rd74;
	ld.global.u64 	%rd9, [%rd75+24];
	setp.eq.s64 	%p21, %rd9, %rd8;
	ld.global.u64 	%rd10, [%rd73+24];
	mov.b64 	%rd101, 1;
	@%p21 bra 	$L__BB1_35;
	mov.b32 	%r64, 1;
	mov.u32 	%r63, %r66;
$L__BB1_32:
	cvt.u64.u32 	%rd76, %r64;
	setp.lt.u64 	%p22, %rd10, %rd76;
	@%p22 bra 	$L__BB1_34;
	shl.b32 	%r64, %r64, 1;
	shr.u32 	%r63, %r63, 1;
	cvt.u64.u32 	%rd77, %r63;
	setp.ne.s64 	%p23, %rd9, %rd77;
	@%p23 bra 	$L__BB1_32;
$L__BB1_34:
	cvt.u64.u32 	%rd101, %r64;
$L__BB1_35:
	setp.gt.u64 	%p24, %rd10, %rd101;
	@%p24 bra 	$L__BB1_47;
	setp.lt.u64 	%p25, %rd10, %rd101;
	@%p25 bra 	$L__BB1_18;
	add.s32 	%r22, %r61, 1;
	add.s32 	%r60, %r60, -1;
	setp.ne.s32 	%p26, %r61, %r1;
	mov.u32 	%r61, %r22;
	@%p26 bra 	$L__BB1_30;
$L__BB1_38:
	ld.global.u64 	%rd95, [%rd1+248];
	add.s64 	%rd96, %rd95, 1;
	st.global.u64 	[%rd1+248], %rd96;
	mov.b64 	%rd106, 4;
	bra.uni 	$L__BB1_47;
$L__BB1_39:
	ld.global.u32 	%r39, [%rd1];
	setp.le.u32 	%p2, %r39, %r1;
	@%p2 bra 	$L__BB1_41;
	ld.global.u32 	%rd39, [%rd1+16];
	not.b64 	%rd40, %rd39;
	and.b64  	%rd103, %rd103, %rd40;
	bra.uni 	$L__BB1_44;
$L__BB1_41:
	ld.global.u32 	%r40, [%rd1+4];
	setp.ne.s32 	%p3, %r40, %r1;
	@%p3 bra 	$L__BB1_44;
	ld.global.u32 	%rd19, [%rd1+16];
	and.b64  	%rd20, %rd30, %rd19;
	setp.eq.s64 	%p4, %rd20, 0;
	mov.b64 	%rd106, 0;
	@%p4 bra 	$L__BB1_47;
	setp.eq.s64 	%p5, %rd20, %rd19;
	selp.b64 	%rd38, -1, %rd19, %p5;
	and.b64  	%rd103, %rd103, %rd38;
$L__BB1_44:
	setp.eq.s64 	%p6, %rd103, 0;
	mov.b64 	%rd106, 0;
	@%p6 bra 	$L__BB1_47;
	shl.b64 	%rd43, %rd3, 3;
	add.s64 	%rd23, %rd1, %rd43;
	mov.b64 	%rd106, 0;
$L__BB1_46:
	neg.s64 	%rd44, %rd103;
	and.b64  	%rd45, %rd103, %rd44;
	xor.b64  	%rd26, %rd45, %rd103;
	st.global.u64 	[%rd23+24], %rd45;
	or.b64  	%rd46, %rd45, %rd29;
	shl.b64 	%rd47, %rd46, 1;
	or.b64  	%rd48, %rd45, %rd30;
	or.b64  	%rd49, %rd45, %rd31;
	shr.u64 	%rd50, %rd49, 1;
	{ // callseq 1, 0
	.param .b32 param0;
	st.param.b32 	[param0], %r34;
	.param .b64 param1;
	st.param.b64 	[param1], %rd47;
	.param .b64 param2;
	st.param.b64 	[param2], %rd48;
	.param .b64 param3;
	st.param.b64 	[param3], %rd50;
	.param .b64 param4;
	st.param.b64 	[param4], %rd32;
	.param .b64 retval0;
	call.uni (retval0), 
	_Z19nodeLayer_backTrackjmmmP5local, 
	(
	param0, 
	param1, 
	param2, 
	param3, 
	param4
	);
	ld.param.b64 	%rd51, [retval0];
	} // callseq 1
	add.s64 	%rd106, %rd51, %rd106;
	setp.ne.s64 	%p7, %rd45, %rd103;
	mov.u64 	%rd103, %rd26;
	@%p7 bra 	$L__BB1_46;
$L__BB1_47:
	st.param.b64 	[func_retval0], %rd106;
	ret;

}
	// .globl	_Z9nodeLayerjPlS_jP5local
.visible .entry _Z9nodeLayerjPlS_jP5local(
	.param .u32 _Z9nodeLayerjPlS_jP5local_param_0,
	.param .u64 .ptr .align 1 _Z9nodeLayerjPlS_jP5local_param_1,
	.param .u64 .ptr .align 1 _Z9nodeLayerjPlS_jP5local_param_2,
	.param .u32 _Z9nodeLayerjPlS_jP5local_param_3,
	.param .u64 .ptr .align 1 _Z9nodeLayerjPlS_jP5local_param_4
)
{
	.reg .pred 	%p<3>;
	.reg .b32 	%r<13>;
	.reg .b64 	%rd<40>;

	ld.param.u32 	%r2, [_Z9nodeLayerjPlS_jP5local_param_0];
	ld.param.u64 	%rd4, [_Z9nodeLayerjPlS_jP5local_param_1];
	ld.param.u64 	%rd5, [_Z9nodeLayerjPlS_jP5local_param_2];
	ld.param.u32 	%r3, [_Z9nodeLayerjPlS_jP5local_param_3];
	ld.param.u64 	%rd3, [_Z9nodeLayerjPlS_jP5local_param_4];
	cvta.to.global.u64 	%rd1, %rd5;
	cvta.to.global.u64 	%rd2, %rd4;
	mov.u32 	%r4, %ntid.x;
	mov.u32 	%r5, %ctaid.x;
	mov.u32 	%r6, %tid.x;
	mad.lo.s32 	%r1, %r4, %r5, %r6;
	setp.ge.u32 	%p1, %r1, %r3;
	@%p1 bra 	$L__BB2_4;
	cvta.to.global.u64 	%rd6, %rd3;
	mul.wide.u32 	%rd7, %r1, 288;
	add.s64 	%rd8, %rd6, %rd7;
	ld.global.u64 	%rd9, [%rd8+280];
	setp.ne.s64 	%p2, %rd9, 0;
	@%p2 bra 	$L__BB2_3;
	mul.lo.s32 	%r10, %r1, 3;
	mul.wide.u32 	%rd25, %r10, 8;
	add.s64 	%rd26, %rd2, %rd25;
	ld.global.u64 	%rd27, [%rd26];
	add.s32 	%r11, %r10, 1;
	mul.wide.u32 	%rd28, %r11, 8;
	add.s64 	%rd29, %rd2, %rd28;
	ld.global.u64 	%rd30, [%rd29];
	add.s32 	%r12, %r10, 2;
	mul.wide.u32 	%rd31, %r12, 8;
	add.s64 	%rd32, %rd2, %rd31;
	ld.global.u64 	%rd33, [%rd32];
	add.s64 	%rd35, %rd3, %rd7;
	{ // callseq 3, 0
	.param .b32 param0;
	st.param.b32 	[param0], %r2;
	.param .b64 param1;
	st.param.b64 	[param1], %rd27;
	.param .b64 param2;
	st.param.b64 	[param2], %rd30;
	.param .b64 param3;
	st.param.b64 	[param3], %rd33;
	.param .b64 param4;
	st.param.b64 	[param4], %rd35;
	.param .b64 retval0;
	call.uni (retval0), 
	_Z25nodeLayer_backTrackCornerjmmmP5local, 
	(
	param0, 
	param1, 
	param2, 
	param3, 
	param4
	);
	ld.param.b64 	%rd36, [retval0];
	} // callseq 3
	mul.wide.u32 	%rd38, %r1, 8;
	add.s64 	%rd39, %rd1, %rd38;
	st.global.u64 	[%rd39], %rd36;
	bra.uni 	$L__BB2_4;
$L__BB2_3:
	mul.lo.s32 	%r7, %r1, 3;
	mul.wide.u32 	%rd10, %r7, 8;
	add.s64 	%rd11, %rd2, %rd10;
	ld.global.u64 	%rd12, [%rd11];
	add.s32 	%r8, %r7, 1;
	mul.wide.u32 	%rd13, %r8, 8;
	add.s64 	%rd14, %rd2, %rd13;
	ld.global.u64 	%rd15, [%rd14];
	add.s32 	%r9, %r7, 2;
	mul.wide.u32 	%rd16, %r9, 8;
	add.s64 	%rd17, %rd2, %rd16;
	ld.global.u64 	%rd18, [%rd17];
	add.s64 	%rd20, %rd3, %rd7;
	{ // callseq 2, 0
	.param .b32 param0;
	st.param.b32 	[param0], %r2;
	.param .b64 param1;
	st.param.b64 	[param1], %rd12;
	.param .b64 param2;
	st.param.b64 	[param2], %rd15;
	.param .b64 param3;
	st.param.b64 	[param3], %rd18;
	.param .b64 param4;
	st.param.b64 	[param4], %rd20;
	.param .b64 retval0;
	call.uni (retval0), 
	_Z19nodeLayer_backTrackjmmmP5local, 
	(
	param0, 
	param1, 
	param2, 
	param3, 
	param4
	);
	ld.param.b64 	%rd21, [retval0];
	} // callseq 2
	mul.wide.u32 	%rd23, %r1, 8;
	add.s64 	%rd24, %rd1, %rd23;
	st.global.u64 	[%rd24], %rd21;
$L__BB2_4:
	ret;

}


// ===== COMPILED SASS (sm_100) =====

	.target	sm_100

	.elftype	@"ET_EXEC"


//--------------------- .note.nv.tkinfo           --------------------------
	.section	.note.nv.tkinfo,"",@"SHT_NOTE"
	.sectionflags	@"SHF_NOTE_NV_TKINFO"
	.tkinfo
        /*0018*/ 	.word	0x00000002
        /*0030*/ 	.string	""
        /*0030*/ 	.string	"ptxas"
        /*0030*/ 	.string	"Cuda compilation tools, release 13.0, V13.0.88"
        /*0030*/ 	.string	"Build cuda_13.0.r13.0/compiler.36424714_0"
        /*0030*/ 	.string	"-arch sm_100 -m 64 "



//--------------------- .note.nv.cuinfo           --------------------------
	.section	.note.nv.cuinfo,"",@"SHT_NOTE"
	.sectionflags	@"SHF_NOTE_NV_CUINFO"
        /*0018*/ 	.short	0x0002
        /*001a*/ 	.short	0x0064
        /*001c*/ 	.short	0x0082
	.zero		2


//--------------------- .nv.info                  --------------------------
	.section	.nv.info,"",@"SHT_CUDA_INFO"
	.align	4


	//----- nvinfo : EIATTR_REGCOUNT
	.align		4
        /*0000*/ 	.byte	0x04, 0x2f
        /*0002*/ 	.short	(.L_1 - .L_0)
	.align		4
.L_0:
        /*0004*/ 	.word	index@(_Z9nodeLayerjPlS_jP5local)
        /*0008*/ 	.word	0x0000002a


	//----- nvinfo : EIATTR_FRAME_SIZE
	.align		4
.L_1:
        /*000c*/ 	.byte	0x04, 0x11
        /*000e*/ 	.short	(.L_3 - .L_2)
	.align		4
.L_2:
        /*0010*/ 	.word	index@($_Z9nodeLayerjPlS_jP5local$_Z25nodeLayer_backTrackCornerjmmmP5local)
        /*0014*/ 	.word	0x00000000


	//----- nvinfo : EIATTR_FRAME_SIZE
	.align		4
.L_3:
        /*0018*/ 	.byte	0x04, 0x11
        /*001a*/ 	.short	(.L_5 - .L_4)
	.align		4
.L_4:
        /*001c*/ 	.word	index@($_Z9nodeLayerjPlS_jP5local$_Z19nodeLayer_backTrackjmmmP5local)
        /*0020*/ 	.word	0x00000000


	//----- nvinfo : EIATTR_FRAME_SIZE
	.align		4
.L_5:
        /*0024*/ 	.byte	0x04, 0x11
        /*0026*/ 	.short	(.L_7 - .L_6)
	.align		4
.L_6:
        /*0028*/ 	.word	index@(_Z9nodeLayerjPlS_jP5local)
        /*002c*/ 	.word	0x00000000


	//----- nvinfo : EIATTR_MIN_STACK_SIZE
	.align		4
.L_7:
        /*0030*/ 	.byte	0x04, 0x12
        /*0032*/ 	.short	(.L_9 - .L_8)
	.align		4
.L_8:
        /*0034*/ 	.word	index@(_Z9nodeLayerjPlS_jP5local)
        /*0038*/ 	.word	0x00000000
.L_9:


//--------------------- .nv.compat                --------------------------
	.section	.nv.compat,"",@"SHT_CUDA_COMPAT_INFO"
	.align	4
        /*0000*/ 	.byte	0x02, 0x09, 0x00, 0x00, 0x02, 0x02, 0x01, 0x00, 0x02, 0x05, 0x05, 0x00, 0x03, 0x07, 0x01, 0x01
        /*0010*/ 	.byte	0x02, 0x03, 0x00, 0x00, 0x02, 0x06, 0x01, 0x00, 0x04, 0x0b, 0x08, 0x00, 0x09, 0x00, 0x00, 0x00
        /*0020*/ 	.byte	0x00, 0x00, 0x00, 0x00


//--------------------- .nv.info._Z9nodeLayerjPlS_jP5local --------------------------
	.section	.nv.info._Z9nodeLayerjPlS_jP5local,"",@"SHT_CUDA_INFO"
	.sectionflags	@""
	.align	4


	//----- nvinfo : EIATTR_CUDA_API_VERSION
	.align		4
        /*0000*/ 	.byte	0x04, 0x37
        /*0002*/ 	.short	(.L_11 - .L_10)
.L_10:
        /*0004*/ 	.word	0x00000082


	//----- nvinfo : EIATTR_KPARAM_INFO
	.align		4
.L_11:
        /*0008*/ 	.byte	0x04, 0x17
        /*000a*/ 	.short	(.L_13 - .L_12)
.L_12:
        /*000c*/ 	.word	0x00000000
        /*0010*/ 	.short	0x0004
        /*0012*/ 	.short	0x0020
        /*0014*/ 	.byte	0x00, 0xf5, 0x21, 0x00


	//----- nvinfo : EIATTR_KPARAM_INFO
	.align		4
.L_13:
        /*0018*/ 	.byte	0x04, 0x17
        /*001a*/ 	.short	(.L_15 - .L_14)
.L_14:
        /*001c*/ 	.word	0x00000000
        /*0020*/ 	.short	0x0003
        /*0022*/ 	.short	0x0018
        /*0024*/ 	.byte	0x00, 0xf0, 0x11, 0x00


	//----- nvinfo : EIATTR_KPARAM_INFO
	.align		4
.L_15:
        /*0028*/ 	.byte	0x04, 0x17
        /*002a*/ 	.short	(.L_17 - .L_16)
.L_16:
        /*002c*/ 	.word	0x00000000
        /*0030*/ 	.short	0x0002
        /*0032*/ 	.short	0x0010
        /*0034*/ 	.byte	0x00, 0xf5, 0x21, 0x00


	//----- nvinfo : EIATTR_KPARAM_INFO
	.align		4
.L_17:
        /*0038*/ 	.byte	0x04, 0x17
        /*003a*/ 	.short	(.L_19 - .L_18)
.L_18:
        /*003c*/ 	.word	0x00000000
        /*0040*/ 	.short	0x0001
        /*0042*/ 	.short	0x0008
        /*0044*/ 	.byte	0x00, 0xf5, 0x21, 0x00


	//----- nvinfo : EIATTR_KPARAM_INFO
	.align		4
.L_19:
        /*0048*/ 	.byte	0x04, 0x17
        /*004a*/ 	.short	(.L_21 - .L_20)
.L_20:
        /*004c*/ 	.word	0x00000000
        /*0050*/ 	.short	0x0000
        /*0052*/ 	.short	0x0000
        /*0054*/ 	.byte	0x00, 0xf0, 0x11, 0x00


	//----- nvinfo : EIATTR_SPARSE_MMA_MASK
	.align		4
.L_21:
        /*0058*/ 	.byte	0x03, 0x50
        /*005a*/ 	.short	0x0000


	//----- nvinfo : EIATTR_MAXREG_COUNT
	.align		4
        /*005c*/ 	.byte	0x03, 0x1b
        /*005e*/ 	.short	0x00ff


	//----- nvinfo : EIATTR_MERCURY_ISA_VERSION
	.align		4
        /*0060*/ 	.byte	0x03, 0x5f
        /*0062*/ 	.short	0x0101


	//----- nvinfo : EIATTR_VRC_CTA_INIT_COUNT
	.align		4
        /*0064*/ 	.byte	0x02, 0x4a
	.zero		1
	.zero		1


	//----- nvinfo : EIATTR_EXIT_INSTR_OFFSETS
	.align		4
        /*0068*/ 	.byte	0x04, 0x1c
        /*006a*/ 	.short	(.L_23 - .L_22)


	//   ....[0]....
.L_22:
        /*006c*/ 	.word	0x00000070


	//   ....[1]....
        /*0070*/ 	.word	0x00000210


	//   ....[2]....
        /*0074*/ 	.word	0x00000340


	//----- nvinfo : EIATTR_CRS_STACK_SIZE
	.align		4
.L_23:
        /*0078*/ 	.byte	0x04, 0x1e
        /*007a*/ 	.short	(.L_25 - .L_24)
.L_24:
        /*007c*/ 	.word	0x00000000


	//----- nvinfo : EIATTR_CBANK_PARAM_SIZE
	.align		4
.L_25:
        /*0080*/ 	.byte	0x03, 0x19
        /*0082*/ 	.short	0x0028


	//----- nvinfo : EIATTR_PARAM_CBANK
	.align		4
        /*0084*/ 	.byte	0x04, 0x0a
        /*0086*/ 	.short	(.L_27 - .L_26)
	.align		4
.L_26:
        /*0088*/ 	.word	index@(.nv.constant0._Z9nodeLayerjPlS_jP5local)
        /*008c*/ 	.short	0x0380
        /*008e*/ 	.short	0x0028


	//----- nvinfo : EIATTR_SW_WAR
	.align		4
.L_27:
        /*0090*/ 	.byte	0x04, 0x36
        /*0092*/ 	.short	(.L_29 - .L_28)
.L_28:
        /*0094*/ 	.word	0x00000008
.L_29:


//--------------------- .nv.callgraph             --------------------------
	.section	.nv.callgraph,"",@"SHT_CUDA_CALLGRAPH"
	.align	4
	.sectionentsize	8
	.align		4
        /*0000*/ 	.word	0x00000000
	.align		4
        /*0004*/ 	.word	0xffffffff
	.align		4
        /*0008*/ 	.word	0x00000000
	.align		4
        /*000c*/ 	.word	0xfffffffe
	.align		4
        /*0010*/ 	.word	0x00000000
	.align		4
        /*0014*/ 	.word	0xfffffffd
	.align		4
        /*0018*/ 	.word	0x00000000
	.align		4
        /*001c*/ 	.word	0xfffffffc


//--------------------- .text._Z9nodeLayerjPlS_jP5local --------------------------
	.section	.text._Z9nodeLayerjPlS_jP5local,"ax",@progbits
	.align	128
        .global         _Z9nodeLayerjPlS_jP5local
        .type           _Z9nodeLayerjPlS_jP5local,@function
        .size           _Z9nodeLayerjPlS_jP5local,(.L_x_39 - _Z9nodeLayerjPlS_jP5local)
        .other          _Z9nodeLayerjPlS_jP5local,@"STO_CUDA_ENTRY STV_DEFAULT"
_Z9nodeLayerjPlS_jP5local:
.text._Z9nodeLayerjPlS_jP5local:
[----:B------:R-:W0:Y:S01]  /*0000*/  LDC R1, c[0x0][0x37c] ;  /* 0x0000df00ff017b82 */ /* 0x000e220000000800 */
[----:B------:R-:W1:Y:S01]  /*0010*/  S2R R2, SR_CTAID.X ;  /* 0x0000000000027919 */ /* 0x000e620000002500 */
[----:B------:R-:W1:Y:S01]  /*0020*/  LDCU UR4, c[0x0][0x360] ;  /* 0x00006c00ff0477ac */ /* 0x000e620008000800 */
[----:B------:R-:W1:Y:S01]  /*0030*/  S2R R3, SR_TID.X ;  /* 0x0000000000037919 */ /* 0x000e620000002100 */
[----:B------:R-:W2:Y:S01]  /*0040*/  LDCU UR5, c[0x0][0x398] ;  /* 0x00007300ff0577ac */ /* 0x000ea20008000800 */
[----:B-1----:R-:W-:-:S05]  /*0050*/  IMAD R2, R2, UR4, R3 ;  /* 0x0000000402027c24 */ /* 0x002fca000f8e0203 */
[----:B--2---:R-:W-:-:S13]  /*0060*/  ISETP.GE.U32.AND P0, PT, R2, UR5, PT ;  /* 0x0000000502007c0c */ /* 0x004fda000bf06070 */
[----:B0-----:R-:W-:Y:S05]  /*0070*/  @P0 EXIT ;  /* 0x000000000000094d */ /* 0x001fea0003800000 */
[----:B------:R-:W0:Y:S01]  /*0080*/  LDC.64 R12, c[0x0][0x3a0] ;  /* 0x0000e800ff0c7b82 */ /* 0x000e220000000a00 */
[----:B------:R-:W1:Y:S01]  /*0090*/  LDCU.64 UR36, c[0x0][0x358] ;  /* 0x00006b00ff2477ac */ /* 0x000e620008000a00 */
[----:B0-----:R-:W-:-:S05]  /*00a0*/  IMAD.WIDE.U32 R12, R2, 0x120, R12 ;  /* 0x00000120020c7825 */ /* 0x001fca00078e000c */
[----:B-1----:R-:W2:Y:S02]  /*00b0*/  LDG.E.64 R4, desc[UR36][R12.64+0x118] ;  /* 0x000118240c047981 */ /* 0x002ea4000c1e1b00 */
[----:B--2---:R-:W-:-:S04]  /*00c0*/  ISETP.NE.U32.AND P0, PT, R4, RZ, PT ;  /* 0x000000ff0400720c */ /* 0x004fc80003f05070 */
[----:B------:R-:W-:-:S13]  /*00d0*/  ISETP.NE.AND.EX P0, PT, R5, RZ, PT, P0 ;  /* 0x000000ff0500720c */ /* 0x000fda0003f05300 */
[----:B------:R-:W-:Y:S05]  /*00e0*/  @P0 BRA `(.L_x_0) ;  /* 0x00000000004c0947 */ /* 0x000fea0003800000 */
[----:B------:R-:W0:Y:S01]  /*00f0*/  LDC.64 R16, c[0x0][0x388] ;  /* 0x0000e200ff107b82 */ /* 0x000e220000000a00 */
[----:B------:R-:W-:-:S04]  /*0100*/  IMAD R5, R2, 0x3, RZ ;  /* 0x0000000302057824 */ /* 0x000fc800078e02ff */
[C---:B------:R-:W-:Y:S02]  /*0110*/  VIADD R15, R5.reuse, 0x1 ;  /* 0x00000001050f7836 */ /* 0x040fe40000000000 */
[C---:B------:R-:W-:Y:S02]  /*0120*/  VIADD R3, R5.reuse, 0x2 ;  /* 0x0000000205037836 */ /* 0x040fe40000000000 */
[----:B0-----:R-:W-:-:S04]  /*0130*/  IMAD.WIDE.U32 R4, R5, 0x8, R16 ;  /* 0x0000000805047825 */ /* 0x001fc800078e0010 */
[--C-:B------:R-:W-:Y:S01]  /*0140*/  IMAD.WIDE.U32 R14, R15, 0x8, R16.reuse ;  /* 0x000000080f0e7825 */ /* 0x100fe200078e0010 */
[----:B------:R-:W0:Y:S01]  /*0150*/  LDCU UR4, c[0x0][0x380] ;  /* 0x00007000ff0477ac */ /* 0x000e220008000800 */
[----:B------:R0:W5:Y:S02]  /*0160*/  LDG.E.64 R6, desc[UR36][R4.64] ;  /* 0x0000002404067981 */ /* 0x000164000c1e1b00 */
[----:B------:R-:W-:Y:S02]  /*0170*/  IMAD.WIDE.U32 R16, R3, 0x8, R16 ;  /* 0x0000000803107825 */ /* 0x000fe400078e0010 */
[----:B------:R1:W5:Y:S04]  /*0180*/  LDG.E.64 R8, desc[UR36][R14.64] ;  /* 0x000000240e087981 */ /* 0x000368000c1e1b00 */
[----:B------:R1:W5:Y:S01]  /*0190*/  LDG.E.64 R10, desc[UR36][R16.64] ;  /* 0x00000024100a7981 */ /* 0x000362000c1e1b00 */
[----:B------:R-:W-:Y:S01]  /*01a0*/  MOV R20, 0x1e0 ;  /* 0x000001e000147802 */ /* 0x000fe20000000f00 */
[----:B------:R-:W-:-:S02]  /*01b0*/  IMAD.MOV.U32 R21, RZ, RZ, 0x0 ;  /* 0x00000000ff157424 */ /* 0x000fc400078e00ff */
[----:B0-----:R-:W-:-:S07]  /*01c0*/  IMAD.U32 R4, RZ, RZ, UR4 ;  /* 0x00000004ff047e24 */ /* 0x001fce000f8e00ff */
[----:B-1---5:R-:W-:Y:S05]  /*01d0*/  CALL.REL.NOINC `($_Z9nodeLayerjPlS_jP5local$_Z25nodeLayer_backTrackCornerjmmmP5local) ;  /* 0x0000001400e47944 */ /* 0x022fea0003c00000 */
[----:B------:R-:W0:Y:S02]  /*01e0*/  LDC.64 R6, c[0x0][0x390] ;  /* 0x0000e400ff067b82 */ /* 0x000e240000000a00 */
[----:B0-----:R-:W-:-:S05]  /*01f0*/  IMAD.WIDE.U32 R2, R2, 0x8, R6 ;  /* 0x0000000802027825 */ /* 0x001fca00078e0006 */
[----:B------:R-:W-:Y:S01]  /*0200*/  STG.E.64 desc[UR36][R2.64], R4 ;  /* 0x0000000402007986 */ /* 0x000fe2000c101b24 */
[----:B------:R-:W-:Y:S05]  /*0210*/  EXIT ;  /* 0x000000000000794d */ /* 0x000fea0003800000 */
.L_x_0:
        /* <DEDUP_REMOVED lines=14> */
[----:B-1---5:R-:W-:Y:S05]  /*0300*/  CALL.REL.NOINC `($_Z9nodeLayerjPlS_jP5local$_Z19nodeLayer_backTrackjmmmP5local) ;  /* 0x0000000000107944 */ /* 0x022fea0003c00000 */
[----:B------:R-:W0:Y:S02]  /*0310*/  LDC.64 R6, c[0x0][0x390] ;  /* 0x0000e400ff067b82 */ /* 0x000e240000000a00 */
[----:B0-----:R-:W-:-:S05]  /*0320*/  IMAD.WIDE.U32 R6, R2, 0x8, R6 ;  /* 0x0000000802067825 */ /* 0x001fca00078e0006 */
[----:B------:R-:W-:Y:S01]  /*0330*/  STG.E.64 desc[UR36][R6.64], R4 ;  /* 0x0000000406007986 */ /* 0x000fe2000c101b24 */
[----:B------:R-:W-:Y:S05]  /*0340*/  EXIT ;  /* 0x000000000000794d */ /* 0x000fea0003800000 */
        .type           $_Z9nodeLayerjPlS_jP5local$_Z19nodeLayer_backTrackjmmmP5local,@function
        .size           $_Z9nodeLayerjPlS_jP5local$_Z19nodeLayer_backTrackjmmmP5local,($_Z9nodeLayerjPlS_jP5local$_Z25nodeLayer_backTrackCornerjmmmP5local - $_Z9nodeLayerjPlS_jP5local$_Z19nodeLayer_backTrackjmmmP5local)
$_Z9nodeLayerjPlS_jP5local$_Z19nodeLayer_backTrackjmmmP5local:
[----:B------:R-:W-:-:S05]  /*0350*/  VIADD R1, R1, 0xffffffb0 ;  /* 0xffffffb001017836 */ /* 0x000fca0000000000 */
[----:B------:R-:W-:Y:S04]  /*0360*/  STL [R1+0x4c], R39 ;  /* 0x00004c2701007387 */ /* 0x000fe80000100800 */
        /* <DEDUP_REMOVED lines=9> */
[----:B------:R0:W-:Y:S04]  /*0400*/  STL [R1+0x34], R28 ;  /* 0x0000341c01007387 */ /* 0x0001e80000100800 */
[----:B------:R1:W-:Y:S04]  /*0410*/  STL [R1+0x3c], R31 ;  /* 0x00003c1f01007387 */ /* 0x0003e80000100800 */
[----:B------:R2:W-:Y:S01]  /*0420*/  STL [R1+0x38], R30 ;  /* 0x0000381e01007387 */ /* 0x0005e20000100800 */
[----:B0-----:R-:W0:Y:S05]  /*0430*/  BMOV.32.CLEAR R28, B6 ;  /* 0x00000000061c7355 */ /* 0x001e2a0000100000 */
[----:B------:R3:W-:Y:S01]  /*0440*/  STL [R1+0x20], R23 ;  /* 0x0000201701007387 */ /* 0x0007e20000100800 */
[----:B-1----:R-:W-:-:S02]  /*0450*/  IMAD.MOV.U32 R31, RZ, RZ, R13 ;  /* 0x000000ffff1f7224 */ /* 0x002fc400078e000d */
[----:B--2---:R-:W-:Y:S01]  /*0460*/  IMAD.MOV.U32 R30, RZ, RZ, R12 ;  /* 0x000000ffff1e7224 */ /* 0x004fe200078e000c */
[----:B------:R1:W-:Y:S04]  /*0470*/  STL [R1+0x1c], R22 ;  /* 0x00001c1601007387 */ /* 0x0003e80000100800 */
[----:B------:R2:W-:Y:S01]  /*0480*/  STL [R1+0x10], R19 ;  /* 0x0000101301007387 */ /* 0x0005e20000100800 */
[----:B---3--:R-:W-:-:S03]  /*0490*/  IMAD.MOV.U32 R23, RZ, RZ, R4 ;  /* 0x000000ffff177224 */ /* 0x008fc600078e0004 */
[----:B------:R3:W-:Y:S01]  /*04a0*/  STL [R1+0xc], R18 ;  /* 0x00000c1201007387 */ /* 0x0007e20000100800 */
[----:B-1----:R-:W-:-:S03]  /*04b0*/  IMAD.MOV.U32 R22, RZ, RZ, R6 ;  /* 0x000000ffff167224 */ /* 0x002fc600078e0006 */
[----:B------:R1:W-:Y:S01]  /*04c0*/  STL [R1+0x8], R17 ;  /* 0x0000081101007387 */ /* 0x0003e20000100800 */
[----:B--2---:R-:W-:-:S03]  /*04d0*/  IMAD.MOV.U32 R19, RZ, RZ, R8 ;  /* 0x000000ffff137224 */ /* 0x004fc600078e0008 */
[----:B------:R2:W-:Y:S01]  /*04e0*/  STL [R1+0x4], R16 ;  /* 0x0000041001007387 */ /* 0x0005e20000100800 */
[----:B---3--:R-:W-:-:S03]  /*04f0*/  IMAD.MOV.U32 R18, RZ, RZ, R7 ;  /* 0x000000ffff127224 */ /* 0x008fc600078e0007 */
[----:B------:R3:W-:Y:S01]  /*0500*/  STL [R1], R2 ;  /* 0x0000000201007387 */ /* 0x0007e20000100800 */
[----:B-1----:R-:W-:Y:S02]  /*0510*/  IMAD.MOV.U32 R17, RZ, RZ, R9 ;  /* 0x000000ffff117224 */ /* 0x002fe400078e0009 */
[----:B--2---:R-:W-:Y:S02]  /*0520*/  IMAD.MOV.U32 R16, RZ, RZ, R10 ;  /* 0x000000ffff107224 */ /* 0x004fe400078e000a */
[----:B---3--:R-:W-:Y:S01]  /*0530*/  IMAD.MOV.U32 R2, RZ, RZ, R11 ;  /* 0x000000ffff027224 */ /* 0x008fe200078e000b */
[----:B------:R-:W-:Y:S01]  /*0540*/  POPC R37, R19 ;  /* 0x0000001300257309 */ /* 0x000fe20000000000 */
[----:B------:R-:W1:Y:S01]  /*0550*/  LDC.64 R38, c[0x0][0x358] ;  /* 0x0000d600ff267b82 */ /* 0x000e620000000a00 */
[----:B------:R-:W-:Y:S01]  /*0560*/  VIADD R4, R23, 0xffffffff ;  /* 0xffffffff17047836 */ /* 0x000fe20000000000 */
[----:B------:R-:W-:Y:S01]  /*0570*/  LOP3.LUT R3, R16, R19, R22, 0xfe, !PT ;  /* 0x0000001310037212 */ /* 0x000fe200078efe16 */
[----:B------:R-:W-:Y:S01]  /*0580*/  IMAD.MOV.U32 R6, RZ, RZ, -0x1 ;  /* 0xffffffffff067424 */ /* 0x000fe200078e00ff */
[----:B------:R-:W-:Y:S01]  /*0590*/  BSSY.RECONVERGENT B6, `(.L_x_1) ;  /* 0x0000124000067945 */ /* 0x000fe20003800200 */
[----:B------:R-:W-:-:S02]  /*05a0*/  IMAD.MOV.U32 R25, RZ, RZ, RZ ;  /* 0x000000ffff197224 */ /* 0x000fc400078e00ff */
[----:B------:R-:W2:Y:S02]  /*05b0*/  POPC R0, R17 ;  /* 0x0000001100007309 */ /* 0x000ea40000000000 */
[----:B--2---:R-:W-:Y:S01]  /*05c0*/  IMAD.IADD R37, R37, 0x1, R0 ;  /* 0x0000000125257824 */ /* 0x004fe200078e0200 */
[----:B------:R-:W-:-:S04]  /*05d0*/  SHF.L.U32 R0, R6, R23, RZ ;  /* 0x0000001706007219 */ /* 0x000fc800000006ff */
[----:B------:R-:W-:Y:S02]  /*05e0*/  ISETP.NE.AND P0, PT, R4, R37, PT ;  /* 0x000000250400720c */ /* 0x000fe40003f05270 */
[----:B------:R-:W-:-:S04]  /*05f0*/  LOP3.LUT R0, RZ, R0, RZ, 0x33, !PT ;  /* 0x00000000ff007212 */ /* 0x000fc800078e33ff */
[----:B------:R-:W-:-:S07]  /*0600*/  LOP3.LUT R24, R3, R0, RZ, 0xc, !PT ;  /* 0x0000000003187212 */ /* 0x000fce00078e0cff */
[----:B0-----:R-:W-:Y:S05]  /*0610*/  @P0 BRA `(.L_x_2) ;  /* 0x0000000c00340947 */ /* 0x001fea0003800000 */
[----:B------:R-:W-:Y:S02]  /*0620*/  ISETP.NE.U32.AND P0, PT, R24, RZ, PT ;  /* 0x000000ff1800720c */ /* 0x000fe40003f05070 */
[----:B------:R-:W-:Y:S02]  /*0630*/  CS2R R26, SRZ ;  /* 0x00000000001a7805 */ /* 0x000fe4000001ff00 */
[----:B------:R-:W-:-:S13]  /*0640*/  ISETP.NE.AND.EX P0, PT, R25, RZ, PT, P0 ;  /* 0x000000ff1900720c */ /* 0x000fda0003f05300 */
[----:B------:R-:W-:Y:S05]  /*0650*/  @!P0 BRA `(.L_x_3) ;  /* 0x00000010005c8947 */ /* 0x000fea0003800000 */
[----:B-1----:R-:W-:Y:S02]  /*0660*/  R2UR UR4, R38 ;  /* 0x00000000260472ca */ /* 0x002fe400000e0000 */
[----:B------:R-:W-:-:S13]  /*0670*/  R2UR UR5, R39 ;  /* 0x00000000270572ca */ /* 0x000fda00000e0000 */
[----:B------:R-:W2:Y:S02]  /*0680*/  LDG.E R3, desc[UR4][R30.64+0x14] ;  /* 0x000014041e037981 */ /* 0x000ea4000c1e1900 */
[----:B--2---:R-:W-:-:S04]  /*0690*/  LOP3.LUT P0, RZ, R24, R3, RZ, 0xc0, !PT ;  /* 0x0000000318ff7212 */ /* 0x004fc8000780c0ff */
[----:B------:R-:W-:-:S13]  /*06a0*/  LOP3.LUT P0, RZ, R25, RZ, RZ, 0xc0, P0 ;  /* 0x000000ff19ff7212 */ /* 0x000fda000000c0ff */
[----:B------:R-:W-:Y:S05]  /*06b0*/  @P0 BRA `(.L_x_3) ;  /* 0x0000001000440947 */ /* 0x000fea0003800000 */
[C---:B------:R-:W-:Y:S02]  /*06c0*/  R2UR UR4, R38.reuse ;  /* 0x00000000260472ca */ /* 0x040fe400000e0000 */
[C---:B------:R-:W-:Y:S02]  /*06d0*/  R2UR UR5, R39.reuse ;  /* 0x00000000270572ca */ /* 0x040fe400000e0000 */
[----:B------:R-:W-:Y:S02]  /*06e0*/  R2UR UR6, R38 ;  /* 0x00000000260672ca */ /* 0x000fe400000e0000 */
[----:B------:R-:W-:Y:S02]  /*06f0*/  R2UR UR7, R39 ;  /* 0x00000000270772ca */ /* 0x000fe400000e0000 */
[----:B------:R-:W-:-:S04]  /*0700*/  LEA R4, P0, R37, R30, 0x3 ;  /* 0x0000001e25047211 */ /* 0x000fc800078018ff */
[----:B------:R-:W-:-:S05]  /*0710*/  LEA.HI.X R5, R37, R31, RZ, 0x3, P0 ;  /* 0x0000001f25057211 */ /* 0x000fca00000f1cff */
[----:B------:R0:W-:Y:S04]  /*0720*/  STG.E.64 desc[UR4][R4.64+0x18], R24 ;  /* 0x0000181804007986 */ /* 0x0001e8000c101b04 */
[----:B------:R-:W2:Y:S02]  /*0730*/  LDG.E R3, desc[UR6][R30.64+0x4] ;  /* 0x000004061e037981 */ /* 0x000ea4000c1e1900 */
[----:B--2---:R-:W-:-:S06]  /*0740*/  IMAD.WIDE.U32 R2, R3, 0x8, R30 ;  /* 0x0000000803027825 */ /* 0x004fcc00078e001e */
[----:B------:R-:W2:Y:S02]  /*0750*/  LDG.E.64 R2, desc[UR4][R2.64+0x18] ;  /* 0x0000180402027981 */ /* 0x000ea4000c1e1b00 */
[----:B--2---:R-:W-:-:S04]  /*0760*/  ISETP.NE.U32.AND P0, PT, R2, 0x1, PT ;  /* 0x000000010200780c */ /* 0x004fc80003f05070 */
[----:B------:R-:W-:-:S13]  /*0770*/  ISETP.NE.AND.EX P0, PT, R3, RZ, PT, P0 ;  /* 0x000000ff0300720c */ /* 0x000fda0003f05300 */
[----:B0-----:R-:W-:Y:S05]  /*0780*/  @P0 BRA `(.L_x_4) ;  /* 0x0000000000ec0947 */ /* 0x001fea0003800000 */
[----:B------:R-:W-:Y:S01]  /*0790*/  ISETP.GE.U32.AND P0, PT, R23, 0x2, PT ;  /* 0x000000021700780c */ /* 0x000fe20003f06070 */
[----:B------:R-:W-:-:S12]  /*07a0*/  IMAD.MOV.U32 R0, RZ, RZ, 0x1 ;  /* 0x00000001ff007424 */ /* 0x000fd800078e00ff */
[----:B------:R-:W-:Y:S05]  /*07b0*/  @!P0 BRA `(.L_x_5) ;  /* 0x0000000000b48947 */ /* 0x000fea0003800000 */
[----:B------:R-:W-:Y:S01]  /*07c0*/  BSSY.RELIABLE B0, `(.L_x_6) ;  /* 0x000002b000007945 */ /* 0x000fe20003800100 */
[----:B------:R-:W-:Y:S02]  /*07d0*/  IMAD.MOV.U32 R0, RZ, RZ, 0x1 ;  /* 0x00000001ff007424 */ /* 0x000fe400078e00ff */
[----:B------:R-:W-:-:S07]  /*07e0*/  IMAD.MOV.U32 R9, RZ, RZ, 0x2 ;  /* 0x00000002ff097424 */ /* 0x000fce00078e00ff */
.L_x_12:
[----:B------:R-:W-:Y:S01]  /*07f0*/  ISETP.NE.U32.AND P0, PT, R24, R9, PT ;  /* 0x000000091800720c */ /* 0x000fe20003f05070 */
[----:B0-----:R-:W-:Y:S01]  /*0800*/  IMAD.WIDE.U32 R2, R0, 0x8, R30 ;  /* 0x0000000800027825 */ /* 0x001fe200078e001e */
[----:B------:R-:W-:Y:S02]  /*0810*/  R2UR UR4, R38 ;  /* 0x00000000260472ca */ /* 0x000fe400000e0000 */
[----:B------:R-:W-:Y:S02]  /*0820*/  R2UR UR5, R39 ;  /* 0x00000000270572ca */ /* 0x000fe400000e0000 */
[----:B------:R-:W-:Y:S01]  /*0830*/  ISETP.NE.AND.EX P0, PT, R25, RZ, PT, P0 ;  /* 0x000000ff1900720c */ /* 0x000fe20003f05300 */
[----:B------:R-:W-:Y:S01]  /*0840*/  BSSY.RECONVERGENT B1, `(.L_x_7) ;  /* 0x0000016000017945 */ /* 0x000fe20003800200 */
[----:B------:R-:W-:Y:S02]  /*0850*/  IMAD.MOV.U32 R4, RZ, RZ, 0x1 ;  /* 0x00000001ff047424 */ /* 0x000fe400078e00ff */
[----:B------:R-:W-:-:S07]  /*0860*/  IMAD.MOV.U32 R5, RZ, RZ, 0x0 ;  /* 0x00000000ff057424 */ /* 0x000fce00078e00ff */
[----:B------:R0:W5:Y:S02]  /*0870*/  LDG.E.64 R6, desc[UR4][R2.64+0x18] ;  /* 0x0000180402067981 */ /* 0x000164000c1e1b00 */
[----:B------:R-:W-:Y:S05]  /*0880*/  @!P0 BRA `(.L_x_8) ;  /* 0x0000000000448947 */ /* 0x000fea0003800000 */
[----:B------:R-:W-:Y:S01]  /*0890*/  BSSY.RECONVERGENT B2, `(.L_x_9) ;  /* 0x000000f000027945 */ /* 0x000fe20003800200 */
[----:B------:R-:W-:Y:S02]  /*08a0*/  IMAD.MOV.U32 R4, RZ, RZ, 0x1 ;  /* 0x00000001ff047424 */ /* 0x000fe400078e00ff */
[----:B------:R-:W-:-:S07]  /*08b0*/  IMAD.MOV.U32 R5, RZ, RZ, R37 ;  /* 0x000000ffff057224 */ /* 0x000fce00078e0025 */
.L_x_11:
[----:B-----5:R-:W-:-:S04]  /*08c0*/  ISETP.GE.U32.AND P0, PT, R6, R4, PT ;  /* 0x000000040600720c */ /* 0x020fc80003f06070 */
[----:B------:R-:W-:-:S13]  /*08d0*/  ISETP.GE.U32.AND.EX P0, PT, R7, RZ, PT, P0 ;  /* 0x000000ff0700720c */ /* 0x000fda0003f06100 */
[----:B------:R-:W-:Y:S05]  /*08e0*/  @!P0 BRA `(.L_x_10) ;  /* 0x0000000000248947 */ /* 0x000fea0003800000 */
[----:B------:R-:W-:Y:S01]  /*08f0*/  R2UR UR4, R38 ;  /* 0x00000000260472ca */ /* 0x000fe200000e0000 */
[----:B------:R-:W-:Y:S01]  /*0900*/  VIADD R5, R5, 0xffffffff ;  /* 0xffffffff05057836 */ /* 0x000fe20000000000 */
[----:B------:R-:W-:-:S03]  /*0910*/  R2UR UR5, R39 ;  /* 0x00000000270572ca */ /* 0x000fc600000e0000 */
[----:B0-----:R-:W-:-:S10]  /*0920*/  IMAD.WIDE.U32 R2, R5, 0x8, R30 ;  /* 0x0000000805027825 */ /* 0x001fd400078e001e */
[----:B------:R-:W2:Y:S01]  /*0930*/  LDG.E.64 R2, desc[UR4][R2.64+0x18] ;  /* 0x0000180402027981 */ /* 0x000ea2000c1e1b00 */
[----:B------:R-:W-:Y:S01]  /*0940*/  IMAD.SHL.U32 R4, R4, 0x2, RZ ;  /* 0x0000000204047824 */ /* 0x000fe200078e00ff */
[----:B--2---:R-:W-:-:S04]  /*0950*/  ISETP.NE.U32.AND P0, PT, R2, R9, PT ;  /* 0x000000090200720c */ /* 0x004fc80003f05070 */
[----:B------:R-:W-:-:S13]  /*0960*/  ISETP.NE.AND.EX P0, PT, R3, RZ, PT, P0 ;  /* 0x000000ff0300720c */ /* 0x000fda0003f05300 */
[----:B------:R-:W-:Y:S05]  /*0970*/  @P0 BRA `(.L_x_11) ;  /* 0xfffffffc00d00947 */ /* 0x000fea000383ffff */
.L_x_10:
[----:B------:R-:W-:Y:S05]  /*0980*/  BSYNC.RECONVERGENT B2 ;  /* 0x0000000000027941 */ /* 0x000fea0003800200 */
.L_x_9:
[----:B------:R-:W-:-:S07]  /*0990*/  IMAD.MOV.U32 R5, RZ, RZ, RZ ;  /* 0x000000ffff057224 */ /* 0x000fce00078e00ff */
.L_x_8:
[----:B------:R-:W-:Y:S05]  /*09a0*/  BSYNC.RECONVERGENT B1 ;  /* 0x0000000000017941 */ /* 0x000fea0003800200 */
.L_x_7:
[----:B-----5:R-:W-:-:S04]  /*09b0*/  ISETP.GT.U32.AND P0, PT, R6, R4, PT ;  /* 0x000000040600720c */ /* 0x020fc80003f04070 */
[----:B------:R-:W-:-:S13]  /*09c0*/  ISETP.GT.U32.AND.EX P0, PT, R7, R5, PT, P0 ;  /* 0x000000050700720c */ /* 0x000fda0003f04100 */
[----:B------:R-:W-:Y:S05]  /*09d0*/  @P0 BREAK.RELIABLE B0 ;  /* 0x0000000000000942 */ /* 0x000fea0003800100 */
[----:B------:R-:W-:Y:S05]  /*09e0*/  @P0 BRA `(.L_x_3) ;  /* 0x0000000c00780947 */ /* 0x000fea0003800000 */
[----:B------:R-:W-:-:S04]  /*09f0*/  ISETP.GE.U32.AND P0, PT, R6, R4, PT ;  /* 0x000000040600720c */ /* 0x000fc80003f06070 */
[----:B------:R-:W-:-:S13]  /*0a00*/  ISETP.GE.U32.AND.EX P0, PT, R7, R5, PT, P0 ;  /* 0x000000050700720c */ /* 0x000fda0003f06100 */
[----:B------:R-:W-:Y:S05]  /*0a10*/  @!P0 BREAK.RELIABLE B0 ;  /* 0x0000000000008942 */ /* 0x000fea0003800100 */
[----:B------:R-:W-:Y:S05]  /*0a20*/  @!P0 BRA `(.L_x_5) ;  /* 0x0000000000188947 */ /* 0x000fea0003800000 */
[----:B------:R-:W-:Y:S02]  /*0a30*/  VIADD R0, R0, 0x1 ;  /* 0x0000000100007836 */ /* 0x000fe40000000000 */
[----:B------:R-:W-:-:S03]  /*0a40*/  IMAD.SHL.U32 R9, R9, 0x2, RZ ;  /* 0x0000000209097824 */ /* 0x000fc600078e00ff */
[----:B------:R-:W-:-:S13]  /*0a50*/  ISETP.NE.AND P0, PT, R0, R23, PT ;  /* 0x000000170000720c */ /* 0x000fda0003f05270 */
[----:B------:R-:W-:Y:S05]  /*0a60*/  @P0 BRA `(.L_x_12) ;  /* 0xfffffffc00600947 */ /* 0x000fea000383ffff */
[----:B------:R-:W-:Y:S05]  /*0a70*/  BSYNC.RELIABLE B0 ;  /* 0x0000000000007941 */ /* 0x000fea0003800100 */
.L_x_6:
[----:B------:R-:W-:-:S07]  /*0a80*/  IMAD.MOV.U32 R0, RZ, RZ, R23 ;  /* 0x000000ffff007224 */ /* 0x000fce00078e0017 */
.L_x_5:
[----:B------:R-:W-:-:S13]  /*0a90*/  ISETP.GT.U32.AND P0, PT, R0, R37, PT ;  /* 0x000000250000720c */ /* 0x000fda0003f04070 */
[----:B------:R-:W-:Y:S05]  /*0aa0*/  @!P0 BRA `(.L_x_4) ;  /* 0x0000000000248947 */ /* 0x000fea0003800000 */
[----:B------:R-:W-:Y:S02]  /*0ab0*/  R2UR UR4, R38 ;  /* 0x00000000260472ca */ /* 0x000fe400000e0000 */
[----:B------:R-:W-:-:S13]  /*0ac0*/  R2UR UR5, R39 ;  /* 0x00000000270572ca */ /* 0x000fda00000e0000 */
[----:B0-----:R-:W2:Y:S01]  /*0ad0*/  LDG.E.64 R2, desc[UR4][R30.64+0xf0] ;  /* 0x0000f0041e027981 */ /* 0x001ea2000c1e1b00 */
[----:B------:R-:W-:Y:S02]  /*0ae0*/  IMAD.MOV.U32 R27, RZ, RZ, 0x2 ;  /* 0x00000002ff1b7424 */ /* 0x000fe400078e00ff */
[----:B------:R-:W-:Y:S01]  /*0af0*/  IMAD.MOV.U32 R26, RZ, RZ, RZ ;  /* 0x000000ffff1a7224 */ /* 0x000fe200078e00ff */
[----:B--2---:R-:W-:-:S05]  /*0b00*/  IADD3 R2, P0, PT, R2, 0x1, RZ ;  /* 0x0000000102027810 */ /* 0x004fca0007f1e0ff */
[----:B------:R-:W-:-:S05]  /*0b10*/  IMAD.X R3, RZ, RZ, R3, P0 ;  /* 0x000000ffff037224 */ /* 0x000fca00000e0603 */
[----:B------:R2:W-:Y:S01]  /*0b20*/  STG.E.64 desc[UR4][R30.64+0xf0], R2 ;  /* 0x0000f0021e007986 */ /* 0x0005e2000c101b04 */
[----:B------:R-:W-:Y:S05]  /*0b30*/  BRA `(.L_x_3) ;  /* 0x0000000c00247947 */ /* 0x000fea0003800000 */
.L_x_4:
[----:B------:R-:W-:Y:S02]  /*0b40*/  R2UR UR4, R38 ;  /* 0x00000000260472ca */ /* 0x000fe400000e0000 */
[----:B------:R-:W-:-:S13]  /*0b50*/  R2UR UR5, R39 ;  /* 0x00000000270572ca */ /* 0x000fda00000e0000 */
[----:B0-----:R-:W2:Y:S02]  /*0b60*/  LDG.E R3, desc[UR4][R30.64+0xc] ;  /* 0x00000c041e037981 */ /* 0x001ea4000c1e1900 */
[----:B--2---:R-:W-:-:S04]  /*0b70*/  ISETP.NE.U32.AND P0, PT, R24, R3, PT ;  /* 0x000000031800720c */ /* 0x004fc80003f05070 */
[----:B------:R-:W-:-:S13]  /*0b80*/  ISETP.NE.AND.EX P0, PT, R25, RZ, PT, P0 ;  /* 0x000000ff1900720c */ /* 0x000fda0003f05300 */
[----:B------:R-:W-:Y:S05]  /*0b90*/  @!P0 BRA `(.L_x_13) ;  /* 0x0000000000108947 */ /* 0x000fea0003800000 */
[----:B------:R-:W-:Y:S02]  /*0ba0*/  R2UR UR4, R38 ;  /* 0x00000000260472ca */ /* 0x000fe400000e0000 */
[----:B------:R-:W-:-:S13]  /*0bb0*/  R2UR UR5, R39 ;  /* 0x00000000270572ca */ /* 0x000fda00000e0000 */
[----:B------:R1:W5:Y:S01]  /*0bc0*/  LDG.E R0, desc[UR4][R30.64+0x8] ;  /* 0x000008041e007981 */ /* 0x000362000c1e1900 */
[----:B------:R-:W-:Y:S05]  /*0bd0*/  BRA `(.L_x_14) ;  /* 0x0000000000d47947 */ /* 0x000fea0003800000 */
.L_x_13:
[----:B------:R-:W-:-:S04]  /*0be0*/  ISETP.NE.U32.AND P0, PT, R19, RZ, PT ;  /* 0x000000ff1300720c */ /* 0x000fc80003f05070 */
[----:B------:R-:W-:-:S13]  /*0bf0*/  ISETP.NE.AND.EX P0, PT, R17, RZ, PT, P0 ;  /* 0x000000ff1100720c */ /* 0x000fda0003f05300 */
[----:B------:R-:W-:Y:S05]  /*0c00*/  @!P0 BRA `(.L_x_15) ;  /* 0x0000000000a48947 */ /* 0x000fea0003800000 */
[----:B------:R-:W-:Y:S02]  /*0c10*/  R2UR UR4, R38 ;  /* 0x00000000260472ca */ /* 0x000fe400000e0000 */
[----:B------:R-:W-:-:S13]  /*0c20*/  R2UR UR5, R39 ;  /* 0x00000000270572ca */ /* 0x000fda00000e0000 */
[----:B------:R0:W5:Y:S01]  /*0c30*/  LDG.E R0, desc[UR4][R30.64+0x8] ;  /* 0x000008041e007981 */ /* 0x000162000c1e1900 */
[----:B------:R-:W-:Y:S02]  /*0c40*/  VIADD R23, R23, 0xfffffffe ;  /* 0xfffffffe17177836 */ /* 0x000fe40000000000 */
[----:B------:R-:W-:-:S07]  /*0c50*/  IMAD.MOV.U32 R8, RZ, RZ, 0x1 ;  /* 0x00000001ff087424 */ /* 0x000fce00078e00ff */
.L_x_21:
[----:B------:R-:W-:Y:S01]  /*0c60*/  R2UR UR4, R38 ;  /* 0x00000000260472ca */ /* 0x000fe200000e0000 */
[----:B------:R-:W-:Y:S01]  /*0c70*/  IMAD.WIDE.U32 R4, R23, 0x8, R30 ;  /* 0x0000000817047825 */ /* 0x000fe200078e001e */
[----:B------:R-:W-:-:S13]  /*0c80*/  R2UR UR5, R39 ;  /* 0x00000000270572ca */ /* 0x000fda00000e0000 */
[----:B------:R-:W2:Y:S01]  /*0c90*/  LDG.E.64 R4, desc[UR4][R4.64+0x18] ;  /* 0x0000180404047981 */ /* 0x000ea2000c1e1b00 */
[----:B------:R-:W-:Y:S01]  /*0ca0*/  IMAD.WIDE.U32 R2, R8, 0x8, R30 ;  /* 0x0000000808027825 */ /* 0x000fe200078e001e */
[----:B------:R-:W-:Y:S05]  /*0cb0*/  BSSY.RECONVERGENT B1, `(.L_x_16) ;  /* 0x0000014000017945 */ /* 0x000fea0003800200 */
[----:B-----5:R-:W5:Y:S01]  /*0cc0*/  LDG.E.64 R2, desc[UR4][R2.64+0x18] ;  /* 0x0000180402027981 */ /* 0x020f62000c1e1b00 */
[----:B------:R-:W-:Y:S02]  /*0cd0*/  IMAD.MOV.U32 R6, RZ, RZ, 0x1 ;  /* 0x00000001ff067424 */ /* 0x000fe400078e00ff */
[----:B------:R-:W-:Y:S01]  /*0ce0*/  IMAD.MOV.U32 R7, RZ, RZ, 0x0 ;  /* 0x00000000ff077424 */ /* 0x000fe200078e00ff */
[----:B--2---:R-:W-:-:S04]  /*0cf0*/  ISETP.NE.U32.AND P0, PT, R4, R0, PT ;  /* 0x000000000400720c */ /* 0x004fc80003f05070 */
[----:B------:R-:W-:-:S13]  /*0d00*/  ISETP.NE.AND.EX P0, PT, R5, RZ, PT, P0 ;  /* 0x000000ff0500720c */ /* 0x000fda0003f05300 */
[----:B------:R-:W-:Y:S05]  /*0d10*/  @!P0 BRA `(.L_x_17) ;  /* 0x0000000000348947 */ /* 0x000fea0003800000 */
[----:B------:R-:W-:Y:S01]  /*0d20*/  BSSY.RECONVERGENT B2, `(.L_x_18) ;  /* 0x000000b000027945 */ /* 0x000fe20003800200 */
[----:B------:R-:W-:Y:S02]  /*0d30*/  IMAD.MOV.U32 R6, RZ, RZ, 0x1 ;  /* 0x00000001ff067424 */ /* 0x000fe400078e00ff */
[----:B------:R-:W-:-:S07]  /*0d40*/  IMAD.MOV.U32 R7, RZ, RZ, R0 ;  /* 0x000000ffff077224 */ /* 0x000fce00078e0000 */
.L_x_20:
[----:B-----5:R-:W-:-:S04]  /*0d50*/  ISETP.GE.U32.AND P0, PT, R2, R6, PT ;  /* 0x000000060200720c */ /* 0x020fc80003f06070 */
[----:B------:R-:W-:-:S13]  /*0d60*/  ISETP.GE.U32.AND.EX P0, PT, R3, RZ, PT, P0 ;  /* 0x000000ff0300720c */ /* 0x000fda0003f06100 */
[----:B------:R-:W-:Y:S05]  /*0d70*/  @!P0 BRA `(.L_x_19) ;  /* 0x0000000000148947 */ /* 0x000fea0003800000 */
[----:B------:R-:W-:Y:S01]  /*0d80*/  SHF.R.U32.HI R7, RZ, 0x1, R7 ;  /* 0x00000001ff077819 */ /* 0x000fe20000011607 */
[----:B------:R-:W-:-:S03]  /*0d90*/  IMAD.SHL.U32 R6, R6, 0x2, RZ ;  /* 0x0000000206067824 */ /* 0x000fc600078e00ff */
[----:B------:R-:W-:-:S04]  /*0da0*/  ISETP.NE.U32.AND P0, PT, R4, R7, PT ;  /* 0x000000070400720c */ /* 0x000fc80003f05070 */
[----:B------:R-:W-:-:S13]  /*0db0*/  ISETP.NE.AND.EX P0, PT, R5, RZ, PT, P0 ;  /* 0x000000ff0500720c */ /* 0x000fda0003f05300 */
[----:B------:R-:W-:Y:S05]  /*0dc0*/  @P0 BRA `(.L_x_20) ;  /* 0xfffffffc00e00947 */ /* 0x000fea000383ffff */
.L_x_19:
[----:B------:R-:W-:Y:S05]  /*0dd0*/  BSYNC.RECONVERGENT B2 ;  /* 0x0000000000027941 */ /* 0x000fea0003800200 */
.L_x_18:
[----:B------:R-:W-:-:S07]  /*0de0*/  IMAD.MOV.U32 R7, RZ, RZ, RZ ;  /* 0x000000ffff077224 */ /* 0x000fce00078e00ff */
.L_x_17:
[----:B------:R-:W-:Y:S05]  /*0df0*/  BSYNC.RECONVERGENT B1 ;  /* 0x0000000000017941 */ /* 0x000fea0003800200 */
.L_x_16:
[----:B-----5:R-:W-:-:S04]  /*0e00*/  ISETP.GT.U32.AND P0, PT, R2, R6, PT ;  /* 0x000000060200720c */ /* 0x020fc80003f04070 */
[----:B------:R-:W-:-:S13]  /*0e10*/  ISETP.GT.U32.AND.EX P0, PT, R3, R7, PT, P0 ;  /* 0x000000070300720c */ /* 0x000fda0003f04100 */
[----:B------:R-:W-:Y:S05]  /*0e20*/  @P0 BRA `(.L_x_3) ;  /* 0x0000000800680947 */ /* 0x000fea0003800000 */
[----:B------:R-:W-:-:S04]  /*0e30*/  ISETP.GE.U32.AND P0, PT, R2, R6, PT ;  /* 0x000000060200720c */ /* 0x000fc80003f06070 */
[----:B------:R-:W-:-:S13]  /*0e40*/  ISETP.GE.U32.AND.EX P0, PT, R3, R7, PT, P0 ;  /* 0x000000070300720c */ /* 0x000fda0003f06100 */
[----:B------:R-:W-:Y:S05]  /*0e50*/  @!P0 BRA `(.L_x_14) ;  /* 0x0000000000348947 */ /* 0x000fea0003800000 */
[C---:B------:R-:W-:Y:S01]  /*0e60*/  ISETP.NE.AND P0, PT, R8.reuse, R37, PT ;  /* 0x000000250800720c */ /* 0x040fe20003f05270 */
[----:B------:R-:W-:Y:S02]  /*0e70*/  VIADD R8, R8, 0x1 ;  /* 0x0000000108087836 */ /* 0x000fe40000000000 */
[----:B------:R-:W-:-:S10]  /*0e80*/  VIADD R23, R23, 0xffffffff ;  /* 0xffffffff17177836 */ /* 0x000fd40000000000 */
[----:B------:R-:W-:Y:S05]  /*0e90*/  @P0 BRA `(.L_x_21) ;  /* 0xfffffffc00700947 */ /* 0x000fea000383ffff */
.L_x_15:
[----:B------:R-:W-:Y:S02]  /*0ea0*/  R2UR UR4, R38 ;  /* 0x00000000260472ca */ /* 0x000fe400000e0000 */
[----:B------:R-:W-:-:S13]  /*0eb0*/  R2UR UR5, R39 ;  /* 0x00000000270572ca */ /* 0x000fda00000e0000 */
[----:B------:R-:W2:Y:S01]  /*0ec0*/  LDG.E.64 R2, desc[UR4][R30.64+0xf8] ;  /* 0x0000f8041e027981 */ /* 0x000ea2000c1e1b00 */
[----:B------:R-:W-:Y:S02]  /*0ed0*/  IMAD.MOV.U32 R27, RZ, RZ, 0x4 ;  /* 0x00000004ff1b7424 */ /* 0x000fe400078e00ff */
[----:B------:R-:W-:Y:S01]  /*0ee0*/  IMAD.MOV.U32 R26, RZ, RZ, RZ ;  /* 0x000000ffff1a7224 */ /* 0x000fe200078e00ff */
[----:B--2---:R-:W-:-:S05]  /*0ef0*/  IADD3 R2, P0, PT, R2, 0x1, RZ ;  /* 0x0000000102027810 */ /* 0x004fca0007f1e0ff */
[----:B------:R-:W-:-:S05]  /*0f00*/  IMAD.X R3, RZ, RZ, R3, P0 ;  /* 0x000000ffff037224 */ /* 0x000fca00000e0603 */
[----:B------:R3:W-:Y:S01]  /*0f10*/  STG.E.64 desc[UR4][R30.64+0xf8], R2 ;  /* 0x0000f8021e007986 */ /* 0x0007e2000c101b04 */
[----:B------:R-:W-:Y:S05]  /*0f20*/  BRA `(.L_x_3) ;  /* 0x0000000800287947 */ /* 0x000fea0003800000 */
.L_x_14:
[----:B------:R-:W-:Y:S02]  /*0f30*/  R2UR UR4, R38 ;  /* 0x00000000260472ca */ /* 0x000fe400000e0000 */
[----:B------:R-:W-:-:S13]  /*0f40*/  R2UR UR5, R39 ;  /* 0x00000000270572ca */ /* 0x000fda00000e0000 */
[----:B------:R-:W2:Y:S02]  /*0f50*/  LDG.E R3, desc[UR4][R30.64] ;  /* 0x000000041e037981 */ /* 0x000ea4000c1e1900 */
[----:B--2---:R-:W-:-:S06]  /*0f60*/  IMAD.WIDE.U32 R2, R3, 0x8, R30 ;  /* 0x0000000803027825 */ /* 0x004fcc00078e001e */
[----:B------:R-:W2:Y:S01]  /*0f70*/  LDG.E.64 R2, desc[UR4][R2.64+0x18] ;  /* 0x0000180402027981 */ /* 0x000ea2000c1e1b00 */
[----:B------:R-:W-:-:S04]  /*0f80*/  ISETP.NE.U32.AND P0, PT, R19, RZ, PT ;  /* 0x000000ff1300720c */ /* 0x000fc80003f05070 */
[----:B------:R-:W-:Y:S02]  /*0f90*/  ISETP.NE.AND.EX P1, PT, R17, RZ, PT, P0 ;  /* 0x000000ff1100720c */ /* 0x000fe40003f25300 */
[----:B--2--5:R-:W-:-:S04]  /*0fa0*/  ISETP.NE.U32.AND P0, PT, R2, R0, PT ;  /* 0x000000000200720c */ /* 0x024fc80003f05070 */
[----:B------:R-:W-:-:S13]  /*0fb0*/  ISETP.NE.OR.EX P0, PT, R3, RZ, !P1, P0 ;  /* 0x000000ff0300720c */ /* 0x000fda0004f05700 */
[----:B------:R-:W-:Y:S05]  /*0fc0*/  @P0 BRA `(.L_x_22) ;  /* 0x0000000000a40947 */ /* 0x000fea0003800000 */
[----:B------:R-:W-:Y:S02]  /*0fd0*/  R2UR UR4, R38 ;  /* 0x00000000260472ca */ /* 0x000fe400000e0000 */
[----:B------:R-:W-:-:S13]  /*0fe0*/  R2UR UR5, R39 ;  /* 0x00000000270572ca */ /* 0x000fda00000e0000 */
[----:B------:R2:W5:Y:S01]  /*0ff0*/  LDG.E.64 R6, desc[UR4][R30.64+0x18] ;  /* 0x000018041e067981 */ /* 0x000562000c1e1b00 */
[----:B------:R-:W-:-:S07]  /*1000*/  IMAD.MOV.U32 R10, RZ, RZ, 0x1 ;  /* 0x00000001ff0a7424 */ /* 0x000fce00078e00ff */
.L_x_28:
[----:B------:R-:W-:Y:S01]  /*1010*/  SHF.R.U32.HI R0, RZ, 0x1, R0 ;  /* 0x00000001ff007819 */ /* 0x000fe20000011600 */
[----:B---3--:R-:W-:Y:S01]  /*1020*/  IMAD.WIDE.U32 R2, R10, 0x8, R30 ;  /* 0x000000080a027825 */ /* 0x008fe200078e001e */
[----:B------:R-:W-:Y:S02]  /*1030*/  R2UR UR4, R38 ;  /* 0x00000000260472ca */ /* 0x000fe400000e0000 */
[----:B-----5:R-:W-:Y:S02]  /*1040*/  ISETP.NE.U32.AND P0, PT, R6, R0, PT ;  /* 0x000000000600720c */ /* 0x020fe40003f05070 */
[----:B------:R-:W-:Y:S02]  /*1050*/  R2UR UR5, R39 ;  /* 0x00000000270572ca */ /* 0x000fe400000e0000 */
[----:B------:R-:W-:Y:S01]  /*1060*/  ISETP.NE.AND.EX P0, PT, R7, RZ, PT, P0 ;  /* 0x000000ff0700720c */ /* 0x000fe20003f05300 */
[----:B------:R-:W-:Y:S01]  /*1070*/  BSSY.RECONVERGENT B1, `(.L_x_23) ;  /* 0x0000016000017945 */ /* 0x000fe20003800200 */
[----:B------:R-:W-:-:S02]  /*1080*/  IMAD.MOV.U32 R4, RZ, RZ, 0x1 ;  /* 0x00000001ff047424 */ /* 0x000fc400078e00ff */
[----:B------:R-:W-:-:S07]  /*1090*/  IMAD.MOV.U32 R5, RZ, RZ, 0x0 ;  /* 0x00000000ff057424 */ /* 0x000fce00078e00ff */
[----:B------:R3:W5:Y:S02]  /*10a0*/  LDG.E.64 R8, desc[UR4][R2.64+0x18] ;  /* 0x0000180402087981 */ /* 0x000764000c1e1b00 */
[----:B------:R-:W-:Y:S05]  /*10b0*/  @!P0 BRA `(.L_x_24) ;  /* 0x0000000000448947 */ /* 0x000fea0003800000 */
[----:B------:R-:W-:Y:S01]  /*10c0*/  BSSY.RECONVERGENT B2, `(.L_x_25) ;  /* 0x000000f000027945 */ /* 0x000fe20003800200 */
[----:B------:R-:W-:Y:S02]  /*10d0*/  IMAD.MOV.U32 R5, RZ, RZ, RZ ;  /* 0x000000ffff057224 */ /* 0x000fe400078e00ff */
[----:B------:R-:W-:-:S07]  /*10e0*/  IMAD.MOV.U32 R4, RZ, RZ, 0x1 ;  /* 0x00000001ff047424 */ /* 0x000fce00078e00ff */
.L_x_27:
[----:B-----5:R-:W-:-:S04]  /*10f0*/  ISETP.GE.U32.AND P0, PT, R8, R4, PT ;  /* 0x000000040800720c */ /* 0x020fc80003f06070 */
[----:B------:R-:W-:-:S13]  /*1100*/  ISETP.GE.U32.AND.EX P0, PT, R9, RZ, PT, P0 ;  /* 0x000000ff0900720c */ /* 0x000fda0003f06100 */
[----:B------:R-:W-:Y:S05]  /*1110*/  @!P0 BRA `(.L_x_26) ;  /* 0x0000000000248947 */ /* 0x000fea0003800000 */
[----:B------:R-:W-:Y:S01]  /*1120*/  R2UR UR4, R38 ;  /* 0x00000000260472ca */ /* 0x000fe200000e0000 */
[----:B------:R-:W-:Y:S01]  /*1130*/  VIADD R5, R5, 0x1 ;  /* 0x0000000105057836 */ /* 0x000fe20000000000 */
[----:B------:R-:W-:-:S03]  /*1140*/  R2UR UR5, R39 ;  /* 0x00000000270572ca */ /* 0x000fc600000e0000 */
[----:B---3--:R-:W-:-:S10]  /*1150*/  IMAD.WIDE.U32 R2, R5, 0x8, R30 ;  /* 0x0000000805027825 */ /* 0x008fd400078e001e */
[----:B------:R-:W3:Y:S01]  /*1160*/  LDG.E.64 R2, desc[UR4][R2.64+0x18] ;  /* 0x0000180402027981 */ /* 0x000ee2000c1e1b00 */
[----:B------:R-:W-:Y:S01]  /*1170*/  IMAD.SHL.U32 R4, R4, 0x2, RZ ;  /* 0x0000000204047824 */ /* 0x000fe200078e00ff */
[----:B---3--:R-:W-:-:S04]  /*1180*/  ISETP.NE.U32.AND P0, PT, R2, R0, PT ;  /* 0x000000000200720c */ /* 0x008fc80003f05070 */
[----:B------:R-:W-:-:S13]  /*1190*/  ISETP.NE.AND.EX P0, PT, R3, RZ, PT, P0 ;  /* 0x000000ff0300720c */ /* 0x000fda0003f05300 */
[----:B------:R-:W-:Y:S05]  /*11a0*/  @P0 BRA `(.L_x_27) ;  /* 0xfffffffc00d00947 */ /* 0x000fea000383ffff */
.L_x_26:
[----:B------:R-:W-:Y:S05]  /*11b0*/  BSYNC.RECONVERGENT B2 ;  /* 0x0000000000027941 */ /* 0x000fea0003800200 */
.L_x_25:
[----:B------:R-:W-:-:S07]  /*11c0*/  IMAD.MOV.U32 R5, RZ, RZ, RZ ;  /* 0x000000ffff057224 */ /* 0x000fce00078e00ff */
.L_x_24:
[----:B------:R-:W-:Y:S05]  /*11d0*/  BSYNC.RECONVERGENT B1 ;  /* 0x0000000000017941 */ /* 0x000fea0003800200 */
.L_x_23:
[----:B-----5:R-:W-:-:S04]  /*11e0*/  ISETP.GT.U32.AND P0, PT, R8, R4, PT ;  /* 0x000000040800720c */ /* 0x020fc80003f04070 */
[----:B------:R-:W-:-:S13]  /*11f0*/  ISETP.GT.U32.AND.EX P0, PT, R9, R5, PT, P0 ;  /* 0x000000050900720c */ /* 0x000fda0003f04100 */
[----:B------:R-:W-:Y:S05]  /*1200*/  @P0 BRA `(.L_x_3) ;  /* 0x0000000400700947 */ /* 0x000fea0003800000 */
[----:B------:R-:W-:Y:S02]  /*1210*/  ISETP.GE.U32.AND P0, PT, R8, R4, PT ;  /* 0x000000040800720c */ /* 0x000fe40003f06070 */
[C---:B------:R-:W-:Y:S01]  /*1220*/  ISETP.GE.U32.AND P1, PT, R10.reuse, R37, PT ;  /* 0x000000250a00720c */ /* 0x040fe20003f26070 */
[----:B------:R-:W-:Y:S01]  /*1230*/  VIADD R10, R10, 0x1 ;  /* 0x000000010a0a7836 */ /* 0x000fe20000000000 */
[----:B------:R-:W-:-:S13]  /*1240*/  ISETP.GE.U32.AND.EX P0, PT, R9, R5, PT, P0 ;  /* 0x000000050900720c */ /* 0x000fda0003f06100 */
[----:B------:R-:W-:Y:S05]  /*1250*/  @!P1 BRA P0, `(.L_x_28) ;  /* 0xfffffffc006c9947 */ /* 0x000fea000003ffff */
.L_x_22:
[----:B------:R-:W-:Y:S02]  /*1260*/  R2UR UR4, R38 ;  /* 0x00000000260472ca */ /* 0x000fe400000e0000 */
[----:B------:R-:W-:-:S13]  /*1270*/  R2UR UR5, R39 ;  /* 0x00000000270572ca */ /* 0x000fda00000e0000 */
[----:B---3--:R-:W3:Y:S01]  /*1280*/  LDG.E.64 R2, desc[UR4][R30.64+0x100] ;  /* 0x000100041e027981 */ /* 0x008ee2000c1e1b00 */
[----:B------:R-:W-:Y:S02]  /*1290*/  IMAD.MOV.U32 R27, RZ, RZ, 0x8 ;  /* 0x00000008ff1b7424 */ /* 0x000fe400078e00ff */
[----:B------:R-:W-:Y:S01]  /*12a0*/  IMAD.MOV.U32 R26, RZ, RZ, RZ ;  /* 0x000000ffff1a7224 */ /* 0x000fe200078e00ff */
[----:B---3--:R-:W-:-:S05]  /*12b0*/  IADD3 R2, P0, PT, R2, 0x1, RZ ;  /* 0x0000000102027810 */ /* 0x008fca0007f1e0ff */
[----:B------:R-:W-:-:S05]  /*12c0*/  IMAD.X R3, RZ, RZ, R3, P0 ;  /* 0x000000ffff037224 */ /* 0x000fca00000e0603 */
[----:B------:R4:W-:Y:S01]  /*12d0*/  STG.E.64 desc[UR4][R30.64+0x100], R2 ;  /* 0x000100021e007986 */ /* 0x0009e2000c101b04 */
[----:B------:R-:W-:Y:S05]  /*12e0*/  BRA `(.L_x_3) ;  /* 0x0000000400387947 */ /* 0x000fea0003800000 */
.L_x_2:
[----:B-1----:R-:W-:Y:S02]  /*12f0*/  R2UR UR4, R38 ;  /* 0x00000000260472ca */ /* 0x002fe400000e0000 */
[----:B------:R-:W-:-:S13]  /*1300*/  R2UR UR5, R39 ;  /* 0x00000000270572ca */ /* 0x000fda00000e0000 */
[----:B------:R-:W2:Y:S01]  /*1310*/  LDG.E R0, desc[UR4][R30.64] ;  /* 0x000000041e007981 */ /* 0x000ea2000c1e1900 */
[----:B------:R-:W-:Y:S01]  /*1320*/  BSSY.RELIABLE B0, `(.L_x_29) ;  /* 0x0000021000007945 */ /* 0x000fe20003800100 */
[----:B--2---:R-:W-:-:S13]  /*1330*/  ISETP.GT.U32.AND P0, PT, R0, R37, PT ;  /* 0x000000250000720c */ /* 0x004fda0003f04070 */
[----:B------:R-:W-:Y:S05]  /*1340*/  @!P0 BRA `(.L_x_30) ;  /* 0x0000000000148947 */ /* 0x000fea0003800000 */
[----:B------:R-:W-:Y:S02]  /*1350*/  R2UR UR4, R38 ;  /* 0x00000000260472ca */ /* 0x000fe400000e0000 */
[----:B------:R-:W-:-:S13]  /*1360*/  R2UR UR5, R39 ;  /* 0x00000000270572ca */ /* 0x000fda00000e0000 */
[----:B------:R-:W2:Y:S02]  /*1370*/  LDG.E R3, desc[UR4][R30.64+0x10] ;  /* 0x000010041e037981 */ /* 0x000ea4000c1e1900 */
[----:B--2---:R-:W-:Y:S01]  /*1380*/  LOP3.LUT R24, R24, R3, RZ, 0x30, !PT ;  /* 0x0000000318187212 */ /* 0x004fe200078e30ff */
[----:B------:R-:W-:Y:S06]  /*1390*/  BRA `(.L_x_31) ;  /* 0x0000000000507947 */ /* 0x000fec0003800000 */
.L_x_30:
[----:B------:R-:W-:Y:S02]  /*13a0*/  R2UR UR4, R38 ;  /* 0x00000000260472ca */ /* 0x000fe400000e0000 */
[----:B------:R-:W-:-:S13]  /*13b0*/  R2UR UR5, R39 ;  /* 0x00000000270572ca */ /* 0x000fda00000e0000 */
[----:B------:R-:W2:Y:S02]  /*13c0*/  LDG.E R0, desc[UR4][R30.64+0x4] ;  /* 0x000004041e007981 */ /* 0x000ea4000c1e1900 */
[----:B--2---:R-:W-:-:S13]  /*13d0*/  ISETP.NE.AND P0, PT, R0, R37, PT ;  /* 0x000000250000720c */ /* 0x004fda0003f05270 */
[----:B------:R-:W-:Y:S05]  /*13e0*/  @P0 BRA `(.L_x_31) ;  /* 0x00000000003c0947 */ /* 0x000fea0003800000 */
[----:B------:R-:W-:Y:S02]  /*13f0*/  R2UR UR4, R38 ;  /* 0x00000000260472ca */ /* 0x000fe400000e0000 */
[----:B------:R-:W-:-:S13]  /*1400*/  R2UR UR5, R39 ;  /* 0x00000000270572ca */ /* 0x000fda00000e0000 */
[----:B------:R-:W2:Y:S01]  /*1410*/  LDG.E R3, desc[UR4][R30.64+0x10] ;  /* 0x000010041e037981 */ /* 0x000ea2000c1e1900 */
[----:B------:R-:W-:Y:S02]  /*1420*/  CS2R R26, SRZ ;  /* 0x00000000001a7805 */ /* 0x000fe4000001ff00 */
[----:B--2---:R-:W-:-:S04]  /*1430*/  LOP3.LUT R0, R19, R3, RZ, 0xc0, !PT ;  /* 0x0000000313007212 */ /* 0x004fc800078ec0ff */
[----:B------:R-:W-:-:S04]  /*1440*/  ISETP.NE.U32.AND P0, PT, R0, RZ, PT ;  /* 0x000000ff0000720c */ /* 0x000fc80003f05070 */
[----:B------:R-:W-:-:S13]  /*1450*/  ISETP.NE.AND.EX P0, PT, RZ, RZ, PT, P0 ;  /* 0x000000ffff00720c */ /* 0x000fda0003f05300 */
[----:B------:R-:W-:Y:S05]  /*1460*/  @!P0 BREAK.RELIABLE B0 ;  /* 0x0000000000008942 */ /* 0x000fea0003800100 */
[----:B------:R-:W-:Y:S05]  /*1470*/  @!P0 BRA `(.L_x_3) ;  /* 0x0000000000d48947 */ /* 0x000fea0003800000 */
[----:B------:R-:W-:-:S04]  /*1480*/  ISETP.NE.U32.AND P0, PT, R0, R3, PT ;  /* 0x000000030000720c */ /* 0x000fc80003f05070 */
[----:B------:R-:W-:-:S04]  /*1490*/  ISETP.NE.AND.EX P0, PT, RZ, RZ, PT, P0 ;  /* 0x000000ffff00720c */ /* 0x000fc80003f05300 */
[----:B------:R-:W-:Y:S02]  /*14a0*/  SEL R3, R3, 0xffffffff, P0 ;  /* 0xffffffff03037807 */ /* 0x000fe40000000000 */
[----:B------:R-:W-:Y:S02]  /*14b0*/  SEL R0, RZ, 0xffffffff, P0 ;  /* 0xffffffffff007807 */ /* 0x000fe40000000000 */
[----:B------:R-:W-:Y:S02]  /*14c0*/  LOP3.LUT R24, R24, R3, RZ, 0xc0, !PT ;  /* 0x0000000318187212 */ /* 0x000fe400078ec0ff */
[----:B------:R-:W-:-:S07]  /*14d0*/  LOP3.LUT R25, R25, R0, RZ, 0xc0, !PT ;  /* 0x0000000019197212 */ /* 0x000fce00078ec0ff */
.L_x_31:
[----:B------:R-:W-:Y:S02]  /*14e0*/  ISETP.NE.U32.AND P0, PT, R24, RZ, PT ;  /* 0x000000ff1800720c */ /* 0x000fe40003f05070 */
[----:B------:R-:W-:Y:S02]  /*14f0*/  CS2R R26, SRZ ;  /* 0x00000000001a7805 */ /* 0x000fe4000001ff00 */
[----:B------:R-:W-:-:S13]  /*1500*/  ISETP.NE.AND.EX P0, PT, R25, RZ, PT, P0 ;  /* 0x000000ff1900720c */ /* 0x000fda0003f05300 */
[----:B------:R-:W-:Y:S05]  /*1510*/  @!P0 BREAK.RELIABLE B0 ;  /* 0x0000000000008942 */ /* 0x000fea0003800100 */
[----:B------:R-:W-:Y:S05]  /*1520*/  @!P0 BRA `(.L_x_3) ;  /* 0x0000000000a88947 */ /* 0x000fea0003800000 */
[----:B------:R-:W-:Y:S05]  /*1530*/  BSYNC.RELIABLE B0 ;  /* 0x0000000000007941 */ /* 0x000fea0003800100 */
.L_x_29:
[C---:B------:R-:W-:Y:S02]  /*1540*/  LEA RZ, P0, R37.reuse, R30, 0x3 ;  /* 0x0000001e25ff7211 */ /* 0x040fe400078018ff */
[----:B------:R-:W-:Y:S02]  /*1550*/  CS2R R26, SRZ ;  /* 0x00000000001a7805 */ /* 0x000fe4000001ff00 */
[----:B------:R-:W-:-:S09]  /*1560*/  LEA.HI.X R37, R37, R31, RZ, 0x3, P0 ;  /* 0x0000001f25257211 */ /* 0x000fd200000f1cff */
.L_x_32:
[----:B------:R-:W-:Y:S01]  /*1570*/  POPC R0, R19 ;  /* 0x0000001300007309 */ /* 0x000fe20000000000 */
[----:B------:R-:W-:Y:S01]  /*1580*/  IADD3 R11, P0, PT, RZ, -R24, RZ ;  /* 0x80000018ff0b7210 */ /* 0x000fe20007f1e0ff */
[----:B------:R-:W-:Y:S01]  /*1590*/  IMAD.MOV.U32 R4, RZ, RZ, R23 ;  /* 0x000000ffff047224 */ /* 0x000fe200078e0017 */
[----:B------:R-:W-:Y:S01]  /*15a0*/  R2UR UR4, R38 ;  /* 0x00000000260472ca */ /* 0x000fe200000e0000 */
[----:B------:R-:W-:Y:S01]  /*15b0*/  IMAD.MOV.U32 R12, RZ, RZ, R30 ;  /* 0x000000ffff0c7224 */ /* 0x000fe200078e001e */
[----:B------:R-:W-:Y:S01]  /*15c0*/  R2UR UR5, R39 ;  /* 0x00000000270572ca */ /* 0x000fe200000e0000 */
[----:B------:R-:W-:Y:S01]  /*15d0*/  IMAD.MOV.U32 R13, RZ, RZ, R31 ;  /* 0x000000ffff0d7224 */ /* 0x000fe200078e001f */
[----:B------:R-:W-:Y:S01]  /*15e0*/  LOP3.LUT R10, R24, R11, RZ, 0xc0, !PT ;  /* 0x0000000b180a7212 */ /* 0x000fe200078ec0ff */
[----:B------:R-:W0:Y:S01]  /*15f0*/  POPC R3, R17 ;  /* 0x0000001100037309 */ /* 0x000e220000000000 */
[----:B------:R-:W-:Y:S01]  /*1600*/  MOV R20, 0x1720 ;  /* 0x0000172000147802 */ /* 0x000fe20000000f00 */
[----:B------:R-:W-:Y:S01]  /*1610*/  IMAD.MOV.U32 R21, RZ, RZ, 0x0 ;  /* 0x00000000ff157424 */ /* 0x000fe200078e00ff */
[----:B------:R-:W-:-:S02]  /*1620*/  LOP3.LUT R6, R10, R22, RZ, 0xfc, !PT ;  /* 0x000000160a067212 */ /* 0x000fc400078efcff */
[----:B------:R-:W-:Y:S01]  /*1630*/  LOP3.LUT R8, R10, R19, RZ, 0xfc, !PT ;  /* 0x000000130a087212 */ /* 0x000fe200078efcff */
[----:B0-----:R-:W-:Y:S02]  /*1640*/  IMAD.IADD R3, R0, 0x1, R3 ;  /* 0x0000000100037824 */ /* 0x001fe400078e0203 */
[----:B------:R-:W-:Y:S02]  /*1650*/  IMAD.X R0, RZ, RZ, ~R25, P0 ;  /* 0x000000ffff007224 */ /* 0x000fe400000e0e19 */
[----:B------:R-:W-:-:S03]  /*1660*/  IMAD.U32 R36, R3, 0x8, R30 ;  /* 0x0000000803247824 */ /* 0x000fc600078e001e */
[----:B------:R-:W-:Y:S02]  /*1670*/  LOP3.LUT R11, R25, R0, RZ, 0xc0, !PT ;  /* 0x00000000190b7212 */ /* 0x000fe400078ec0ff */
[----:B------:R-:W-:Y:S02]  /*1680*/  LOP3.LUT R0, R10, R16, RZ, 0xfc, !PT ;  /* 0x000000100a007212 */ /* 0x000fe400078efcff */
[C---:B------:R-:W-:Y:S01]  /*1690*/  LOP3.LUT R7, R11.reuse, R18, RZ, 0xfc, !PT ;  /* 0x000000120b077212 */ /* 0x040fe200078efcff */
[----:B------:R0:W-:Y:S01]  /*16a0*/  STG.E.64 desc[UR4][R36.64+0x18], R10 ;  /* 0x0000180a24007986 */ /* 0x0001e2000c101b04 */
[C---:B------:R-:W-:Y:S02]  /*16b0*/  LOP3.LUT R3, R11.reuse, R2, RZ, 0xfc, !PT ;  /* 0x000000020b037212 */ /* 0x040fe400078efcff */
[C---:B------:R-:W-:Y:S01]  /*16c0*/  SHF.L.U64.HI R7, R6.reuse, 0x1, R7 ;  /* 0x0000000106077819 */ /* 0x040fe20000010207 */
[----:B------:R-:W-:Y:S01]  /*16d0*/  IMAD.SHL.U32 R6, R6, 0x2, RZ ;  /* 0x0000000206067824 */ /* 0x000fe200078e00ff */
[----:B------:R-:W-:-:S02]  /*16e0*/  LOP3.LUT R9, R11, R17, RZ, 0xfc, !PT ;  /* 0x000000110b097212 */ /* 0x000fc400078efcff */
[--C-:B0-----:R-:W-:Y:S02]  /*16f0*/  SHF.R.U64 R10, R0, 0x1, R3.reuse ;  /* 0x00000001000a7819 */ /* 0x101fe40000001203 */
[----:B------:R-:W-:-:S07]  /*1700*/  SHF.R.U32.HI R11, RZ, 0x1, R3 ;  /* 0x00000001ff0b7819 */ /* 0x000fce0000011603 */
[----:B------:R-:W-:Y:S05]  /*1710*/  CALL.REL.NOINC `($_Z9nodeLayerjPlS_jP5local$_Z19nodeLayer_backTrackjmmmP5local) ;  /* 0xffffffec000c7944 */ /* 0x000fea0003c3ffff */
[-C--:B------:R-:W-:Y:S02]  /*1720*/  IADD3 R3, P0, PT, RZ, -R24.reuse, RZ ;  /* 0x80000018ff037210 */ /* 0x080fe40007f1e0ff */
[----:B------:R-:W-:Y:S02]  /*1730*/  IADD3 R27, P1, PT, R4, R27, RZ ;  /* 0x0000001b041b7210 */ /* 0x000fe40007f3e0ff */
[----:B------:R-:W-:Y:S01]  /*1740*/  LOP3.LUT R3, R24, R3, RZ, 0xc0, !PT ;  /* 0x0000000318037212 */ /* 0x000fe200078ec0ff */
[----:B------:R-:W-:Y:S02]  /*1750*/  IMAD.X R0, RZ, RZ, ~R25, P0 ;  /* 0x000000ffff007224 */ /* 0x000fe400000e0e19 */
[----:B------:R-:W-:Y:S01]  /*1760*/  IMAD.X R26, R5, 0x1, R26, P1 ;  /* 0x00000001051a7824 */ /* 0x000fe200008e061a */
[----:B------:R-:W-:Y:S02]  /*1770*/  ISETP.NE.U32.AND P0, PT, R3, R24, PT ;  /* 0x000000180300720c */ /* 0x000fe40003f05070 */
[----:B------:R-:W-:-:S02]  /*1780*/  LOP3.LUT R0, R25, R0, RZ, 0xc0, !PT ;  /* 0x0000000019007212 */ /* 0x000fc400078ec0ff */
[----:B------:R-:W-:Y:S02]  /*1790*/  LOP3.LUT R24, R3, R24, RZ, 0x3c, !PT ;  /* 0x0000001803187212 */ /* 0x000fe400078e3cff */
[CC--:B------:R-:W-:Y:S02]  /*17a0*/  ISETP.NE.AND.EX P0, PT, R0.reuse, R25.reuse, PT, P0 ;  /* 0x000000190000720c */ /* 0x0c0fe40003f05300 */
[----:B------:R-:W-:-:S11]  /*17b0*/  LOP3.LUT R25, R0, R25, RZ, 0x3c, !PT ;  /* 0x0000001900197212 */ /* 0x000fd600078e3cff */
[----:B------:R-:W-:Y:S05]  /*17c0*/  @P0 BRA `(.L_x_32) ;  /* 0xfffffffc00680947 */ /* 0x000fea000383ffff */
.L_x_3:
[----:B------:R-:W-:Y:S05]  /*17d0*/  BSYNC.RECONVERGENT B6 ;  /* 0x0000000000067941 */ /* 0x000fea0003800200 */
.L_x_1:
[----:B------:R-:W5:Y:S01]  /*17e0*/  LDL R20, [R1+0x14] ;  /* 0x0000140001147983 */ /* 0x000f620000100800 */
[----:B------:R1:W-:Y:S05]  /*17f0*/  BMOV.32 B6, R28 ;  /* 0x0000001c06007356 */ /* 0x0003ea0000000000 */
[----:B------:R-:W5:Y:S01]  /*1800*/  LDL R21, [R1+0x18] ;  /* 0x0000180001157983 */ /* 0x000f620000100800 */
[----:B------:R-:W-:Y:S02]  /*1810*/  IMAD.MOV.U32 R4, RZ, RZ, R27 ;  /* 0x000000ffff047224 */ /* 0x000fe400078e001b */
[----:B------:R-:W-:Y:S01]  /*1820*/  IMAD.MOV.U32 R5, RZ, RZ, R26 ;  /* 0x000000ffff057224 */ /* 0x000fe200078e001a */
[----:B0-234-:R-:W5:Y:S04]  /*1830*/  LDL R2, [R1] ;  /* 0x0000000001027983 */ /* 0x01df680000100800 */
[----:B------:R-:W5:Y:S04]  /*1840*/  LDL R16, [R1+0x4] ;  /* 0x0000040001107983 */ /* 0x000f680000100800 */
        /* <DEDUP_REMOVED lines=9> */
[----:B-1----:R-:W5:Y:S04]  /*18e0*/  LDL R28, [R1+0x34] ;  /* 0x00003400011c7983 */ /* 0x002f680000100800 */
[----:B------:R-:W5:Y:S04]  /*18f0*/  LDL R30, [R1+0x38] ;  /* 0x00003800011e7983 */ /* 0x000f680000100800 */
[----:B------:R-:W5:Y:S04]  /*1900*/  LDL R31, [R1+0x3c] ;  /* 0x00003c00011f7983 */ /* 0x000f680000100800 */
[----:B------:R-:W5:Y:S04]  /*1910*/  LDL R36, [R1+0x40] ;  /* 0x0000400001247983 */ /* 0x000f680000100800 */
[----:B------:R-:W5:Y:S04]  /*1920*/  LDL R37, [R1+0x44] ;  /* 0x0000440001257983 */ /* 0x000f680000100800 */
[----:B------:R-:W5:Y:S04]  /*1930*/  LDL R38, [R1+0x48] ;  /* 0x0000480001267983 */ /* 0x000f680000100800 */
[----:B------:R0:W5:Y:S02]  /*1940*/  LDL R39, [R1+0x4c] ;  /* 0x00004c0001277983 */ /* 0x0001640000100800 */
[----:B0-----:R-:W-:Y:S01]  /*1950*/  VIADD R1, R1, 0x50 ;  /* 0x0000005001017836 */ /* 0x001fe20000000000 */
[----:B-----5:R-:W-:Y:S06]  /*1960*/  RET.REL.NODEC R20 `(_Z9nodeLayerjPlS_jP5local) ;  /* 0xffffffe414a47950 */ /* 0x020fec0003c3ffff */
        .type           $_Z9nodeLayerjPlS_jP5local$_Z25nodeLayer_backTrackCornerjmmmP5local,@function
        .size           $_Z9nodeLayerjPlS_jP5local$_Z25nodeLayer_backTrackCornerjmmmP5local,(.L_x_39 - $_Z9nodeLayerjPlS_jP5local$_Z25nodeLayer_backTrackCornerjmmmP5local)
$_Z9nodeLayerjPlS_jP5local$_Z25nodeLayer_backTrackCornerjmmmP5local:
        /* <DEDUP_REMOVED lines=33> */
[----:B------:R-:W-:Y:S01]  /*1b80*/  IMAD.MOV.U32 R4, RZ, RZ, -0x1 ;  /* 0xffffffffff047424 */ /* 0x000fe200078e00ff */
[----:B------:R-:W-:Y:S01]  /*1b90*/  LOP3.LUT R27, R16, R19, R22, 0xfe, !PT ;  /* 0x00000013101b7212 */ /* 0x000fe200078efe16 */
[----:B------:R-:W-:Y:S04]  /*1ba0*/  BSSY.RECONVERGENT B6, `(.L_x_33) ;  /* 0x000004a000067945 */ /* 0x000fe80003800200 */
[----:B------:R-:W2:Y:S02]  /*1bb0*/  POPC R3, R17 ;  /* 0x0000001100037309 */ /* 0x000ea40000000000 */
[----:B--2---:R-:W-:Y:S01]  /*1bc0*/  IMAD.IADD R31, R0, 0x1, R3 ;  /* 0x00000001001f7824 */ /* 0x004fe200078e0203 */
[----:B------:R-:W-:Y:S01]  /*1bd0*/  SHF.L.U32 R0, R4, R23, RZ ;  /* 0x0000001704007219 */ /* 0x000fe200000006ff */
[----:B------:R-:W-:-:S03]  /*1be0*/  VIADD R3, R23, 0xffffffff ;  /* 0xffffffff17037836 */ /* 0x000fc60000000000 */
[----:B------:R-:W-:Y:S02]  /*1bf0*/  LOP3.LUT R0, RZ, R0, RZ, 0x33, !PT ;  /* 0x00000000ff007212 */ /* 0x000fe400078e33ff */
[----:B------:R-:W-:Y:S02]  /*1c00*/  ISETP.NE.AND P0, PT, R3, R31, PT ;  /* 0x0000001f0300720c */ /* 0x000fe40003f05270 */
[----:B------:R-:W-:-:S11]  /*1c10*/  LOP3.LUT R27, R27, R0, RZ, 0xc, !PT ;  /* 0x000000001b1b7212 */ /* 0x000fd600078e0cff */
[----:B0-----:R-:W-:Y:S05]  /*1c20*/  @P0 BRA `(.L_x_34) ;  /* 0x0000000000380947 */ /* 0x001fea0003800000 */
[----:B------:R-:W-:Y:S02]  /*1c30*/  ISETP.NE.U32.AND P0, PT, R27, RZ, PT ;  /* 0x000000ff1b00720c */ /* 0x000fe40003f05070 */
[----:B------:R-:W-:Y:S02]  /*1c40*/  CS2R R24, SRZ ;  /* 0x0000000000187805 */ /* 0x000fe4000001ff00 */
[----:B------:R-:W-:-:S13]  /*1c50*/  ISETP.NE.AND.EX P0, PT, RZ, RZ, PT, P0 ;  /* 0x000000ffff00720c */ /* 0x000fda0003f05300 */
[----:B------:R-:W-:Y:S05]  /*1c60*/  @!P0 BRA `(.L_x_35) ;  /* 0x0000000000f48947 */ /* 0x000fea0003800000 */
[----:B-1----:R-:W-:Y:S01]  /*1c70*/  R2UR UR4, R38 ;  /* 0x00000000260472ca */ /* 0x002fe200000e0000 */
[----:B------:R-:W-:Y:S01]  /*1c80*/  IMAD.MOV.U32 R2, RZ, RZ, R27 ;  /* 0x000000ffff027224 */ /* 0x000fe200078e001b */
[----:B------:R-:W-:Y:S01]  /*1c90*/  R2UR UR5, R39 ;  /* 0x00000000270572ca */ /* 0x000fe200000e0000 */
[----:B------:R-:W-:Y:S01]  /*1ca0*/  IMAD.MOV.U32 R3, RZ, RZ, RZ ;  /* 0x000000ffff037224 */ /* 0x000fe200078e00ff */
[C---:B------:R-:W-:Y:S01]  /*1cb0*/  LEA R4, P0, R31.reuse, R36, 0x3 ;  /* 0x000000241f047211 */ /* 0x040fe200078018ff */
[----:B------:R-:W-:Y:S02]  /*1cc0*/  IMAD.MOV.U32 R25, RZ, RZ, 0x8 ;  /* 0x00000008ff197424 */ /* 0x000fe400078e00ff */
[----:B------:R-:W-:Y:S01]  /*1cd0*/  IMAD.MOV.U32 R24, RZ, RZ, RZ ;  /* 0x000000ffff187224 */ /* 0x000fe200078e00ff */
[----:B------:R-:W-:-:S07]  /*1ce0*/  LEA.HI.X R5, R31, R37, RZ, 0x3, P0 ;  /* 0x000000251f057211 */ /* 0x000fce00000f1cff */
[----:B------:R0:W-:Y:S01]  /*1cf0*/  STG.E.64 desc[UR4][R4.64+0x18], R2 ;  /* 0x0000180204007986 */ /* 0x0001e2000c101b04 */
[----:B------:R-:W-:Y:S05]  /*1d00*/  BRA `(.L_x_35) ;  /* 0x0000000000cc7947 */ /* 0x000fea0003800000 */
.L_x_34:
[----:B-1----:R-:W-:Y:S02]  /*1d10*/  R2UR UR4, R38 ;  /* 0x00000000260472ca */ /* 0x002fe400000e0000 */
[----:B------:R-:W-:-:S13]  /*1d20*/  R2UR UR5, R39 ;  /* 0x00000000270572ca */ /* 0x000fda00000e0000 */
[----:B------:R-:W2:Y:S01]  /*1d30*/  LDG.E R0, desc[UR4][R36.64] ;  /* 0x0000000424007981 */ /* 0x000ea2000c1e1900 */
[----:B------:R-:W-:Y:S02]  /*1d40*/  CS2R R24, SRZ ;  /* 0x0000000000187805 */ /* 0x000fe4000001ff00 */
[----:B--2---:R-:W-:-:S13]  /*1d50*/  ISETP.GT.U32.AND P0, PT, R0, R31, PT ;  /* 0x0000001f0000720c */ /* 0x004fda0003f04070 */
[----:B------:R-:W-:-:S04]  /*1d60*/  @P0 LOP3.LUT R27, R27, 0x7ffffffd, RZ, 0xc0, !PT ;  /* 0x7ffffffd1b1b0812 */ /* 0x000fc800078ec0ff */
[----:B------:R-:W-:-:S04]  /*1d70*/  ISETP.NE.U32.AND P0, PT, R27, RZ, PT ;  /* 0x000000ff1b00720c */ /* 0x000fc80003f05070 */
[----:B------:R-:W-:-:S13]  /*1d80*/  ISETP.NE.AND.EX P0, PT, RZ, RZ, PT, P0 ;  /* 0x000000ffff00720c */ /* 0x000fda0003f05300 */
[----:B------:R-:W-:Y:S05]  /*1d90*/  @!P0 BRA `(.L_x_35) ;  /* 0x0000000000a88947 */ /* 0x000fea0003800000 */
[C---:B------:R-:W-:Y:S01]  /*1da0*/  LEA RZ, P0, R31.reuse, R36, 0x3 ;  /* 0x000000241fff7211 */ /* 0x040fe200078018ff */
[----:B------:R-:W-:Y:S01]  /*1db0*/  IMAD.MOV.U32 R26, RZ, RZ, RZ ;  /* 0x000000ffff1a7224 */ /* 0x000fe200078e00ff */
[----:B------:R-:W-:Y:S02]  /*1dc0*/  CS2R R24, SRZ ;  /* 0x0000000000187805 */ /* 0x000fe4000001ff00 */
[----:B------:R-:W-:-:S09]  /*1dd0*/  LEA.HI.X R31, R31, R37, RZ, 0x3, P0 ;  /* 0x000000251f1f7211 */ /* 0x000fd200000f1cff */
.L_x_36:
        /* <DEDUP_REMOVED lines=13> */
[----:B0-----:R-:W-:Y:S01]  /*1eb0*/  IMAD.IADD R5, R0, 0x1, R3 ;  /* 0x0000000100057824 */ /* 0x001fe200078e0203 */
[----:B------:R-:W-:Y:S01]  /*1ec0*/  LOP3.LUT R0, R10, R16, RZ, 0xfc, !PT ;  /* 0x000000100a007212 */ /* 0x000fe200078efcff */
[----:B------:R-:W-:Y:S02]  /*1ed0*/  IMAD.X R3, RZ, RZ, ~R26, P0 ;  /* 0x000000ffff037224 */ /* 0x000fe400000e0e1a */
[----:B------:R-:W-:-:S03]  /*1ee0*/  IMAD.U32 R30, R5, 0x8, R36 ;  /* 0x00000008051e7824 */ /* 0x000fc600078e0024 */
[----:B------:R-:W-:-:S04]  /*1ef0*/  LOP3.LUT R11, R26, R3, RZ, 0xc0, !PT ;  /* 0x000000031a0b7212 */ /* 0x000fc800078ec0ff */
[C---:B------:R-:W-:Y:S01]  /*1f00*/  LOP3.LUT R7, R11.reuse, R18, RZ, 0xfc, !PT ;  /* 0x000000120b077212 */ /* 0x040fe200078efcff */
[----:B------:R0:W-:Y:S01]  /*1f10*/  STG.E.64 desc[UR4][R30.64+0x18], R10 ;  /* 0x0000180a1e007986 */ /* 0x0001e2000c101b04 */
[C---:B------:R-:W-:Y:S02]  /*1f20*/  LOP3.LUT R3, R11.reuse, R2, RZ, 0xfc, !PT ;  /* 0x000000020b037212 */ /* 0x040fe400078efcff */
[C---:B------:R-:W-:Y:S01]  /*1f30*/  SHF.L.U64.HI R7, R6.reuse, 0x1, R7 ;  /* 0x0000000106077819 */ /* 0x040fe20000010207 */
[----:B------:R-:W-:Y:S01]  /*1f40*/  IMAD.SHL.U32 R6, R6, 0x2, RZ ;  /* 0x0000000206067824 */ /* 0x000fe200078e00ff */
[----:B------:R-:W-:Y:S02]  /*1f50*/  LOP3.LUT R9, R11, R17, RZ, 0xfc, !PT ;  /* 0x000000110b097212 */ /* 0x000fe400078efcff */
[--C-:B0-----:R-:W-:Y:S02]  /*1f60*/  SHF.R.U64 R10, R0, 0x1, R3.reuse ;  /* 0x00000001000a7819 */ /* 0x101fe40000001203 */
[----:B------:R-:W-:-:S07]  /*1f70*/  SHF.R.U32.HI R11, RZ, 0x1, R3 ;  /* 0x00000001ff0b7819 */ /* 0x000fce0000011603 */
[----:B------:R-:W-:Y:S05]  /*1f80*/  CALL.REL.NOINC `($_Z9nodeLayerjPlS_jP5local$_Z25nodeLayer_backTrackCornerjmmmP5local) ;  /* 0xfffffff800787944 */ /* 0x000fea0003c3ffff */
[----:B------:R-:W-:Y:S02]  /*1f90*/  IADD3 R0, P0, PT, RZ, -R27, RZ ;  /* 0x8000001bff007210 */ /* 0x000fe40007f1e0ff */
        /* <DEDUP_REMOVED lines=10> */
.L_x_35:
[----:B------:R-:W-:Y:S05]  /*2040*/  BSYNC.RECONVERGENT B6 ;  /* 0x0000000000067941 */ /* 0x000fea0003800200 */
.L_x_33:
[----:B------:R-:W2:Y:S01]  /*2050*/  LDL R20, [R1+0x14] ;  /* 0x0000140001147983 */ /* 0x000ea20000100800 */
[----:B------:R3:W-:Y:S05]  /*2060*/  BMOV.32 B6, R28 ;  /* 0x0000001c06007356 */ /* 0x0007ea0000000000 */
[----:B------:R-:W2:Y:S01]  /*2070*/  LDL R21, [R1+0x18] ;  /* 0x0000180001157983 */ /* 0x000ea20000100800 */
[----:B0-----:R-:W-:Y:S02]  /*2080*/  IMAD.MOV.U32 R4, RZ, RZ, R25 ;  /* 0x000000ffff047224 */ /* 0x001fe400078e0019 */
[----:B------:R-:W-:Y:S01]  /*2090*/  IMAD.MOV.U32 R5, RZ, RZ, R24 ;  /* 0x000000ffff057224 */ /* 0x000fe200078e0018 */
[----:B------:R-:W2:Y:S04]  /*20a0*/  LDL R2, [R1] ;  /* 0x0000000001027983 */ /* 0x000ea80000100800 */
[----:B------:R-:W2:Y:S04]  /*20b0*/  LDL R16, [R1+0x4] ;  /* 0x0000040001107983 */ /* 0x000ea80000100800 */
        /* <DEDUP_REMOVED lines=9> */
[----:B---3--:R-:W2:Y:S04]  /*2150*/  LDL R28, [R1+0x34] ;  /* 0x00003400011c7983 */ /* 0x008ea80000100800 */
[----:B------:R-:W2:Y:S04]  /*2160*/  LDL R30, [R1+0x38] ;  /* 0x00003800011e7983 */ /* 0x000ea80000100800 */
[----:B------:R-:W2:Y:S04]  /*2170*/  LDL R31, [R1+0x3c] ;  /* 0x00003c00011f7983 */ /* 0x000ea80000100800 */
[----:B------:R-:W2:Y:S04]  /*2180*/  LDL R36, [R1+0x40] ;  /* 0x0000400001247983 */ /* 0x000ea80000100800 */
[----:B------:R-:W2:Y:S04]  /*2190*/  LDL R37, [R1+0x44] ;  /* 0x0000440001257983 */ /* 0x000ea80000100800 */
[----:B-1----:R-:W2:Y:S04]  /*21a0*/  LDL R38, [R1+0x48] ;  /* 0x0000480001267983 */ /* 0x002ea80000100800 */
[----:B------:R0:W2:Y:S02]  /*21b0*/  LDL R39, [R1+0x4c] ;  /* 0x00004c0001277983 */ /* 0x0000a40000100800 */
[----:B0-----:R-:W-:Y:S01]  /*21c0*/  VIADD R1, R1, 0x50 ;  /* 0x0000005001017836 */ /* 0x001fe20000000000 */
[----:B--2---:R-:W-:Y:S06]  /*21d0*/  RET.REL.NODEC R20 `(_Z9nodeLayerjPlS_jP5local) ;  /* 0xffffffdc14887950 */ /* 0x004fec0003c3ffff */
.L_x_37:
[----:B------:R-:W-:-:S00]  /*21e0*/  BRA `(.L_x_37) ;  /* 0xfffffffc00fc7947 */ /* 0x000fc0000383ffff */
[----:B------:R-:W-:-:S00]  /*21f0*/  NOP ;  /* 0x0000000000007918 */ /* 0x000fc00000000000 */
        /* <DEDUP_REMOVED lines=8> */
.L_x_39:


//--------------------- .nv.shared.reserved.0     --------------------------
	.section	.nv.shared.reserved.0,"aw",@nobits
	.weak		__nv_reservedSMEM_offset_0_alias
	.size		__nv_reservedSMEM_offset_0_alias, 0, 64
	.other		__nv_reservedSMEM_offset_0_alias,@"STO_CUDA_RESERVED_SHARED STV_DEFAULT"
__nv_reservedSMEM_offset_0_alias:
	.zero		0
	.zero		64


//--------------------- .nv.constant0._Z9nodeLayerjPlS_jP5local --------------------------
	.section	.nv.constant0._Z9nodeLayerjPlS_jP5local,"a",@progbits
	.sectionflags	@""
	.align	4
.nv.constant0._Z9nodeLayerjPlS_jP5local:
	.zero		936


//--------------------- SYMBOLS --------------------------

	.type		.nv.reservedSmem.offset0,@object
	.size		.nv.reservedSmem.offset0,0x4
